	.target	sm_80

	.elftype	@"ET_EXEC"


//--------------------- .note.nv.tkinfo           --------------------------
	.section	.note.nv.tkinfo,"",@"SHT_NOTE"
	.sectionflags	@"SHF_NOTE_NV_TKINFO"
	.tkinfo
        /*0018*/ 	.word	0x00000002
        /*0030*/ 	.string	""
        /*0030*/ 	.string	"ptxas"
        /*0030*/ 	.string	"Cuda compilation tools, release 13.0, V13.0.88"
        /*0030*/ 	.string	"Build cuda_13.0.r13.0/compiler.36424714_0"
        /*0030*/ 	.string	"-v  -suppress-debug-info  -lineinfo  -arch sm_80 "



//--------------------- .note.nv.cuinfo           --------------------------
	.section	.note.nv.cuinfo,"",@"SHT_NOTE"
	.sectionflags	@"SHF_NOTE_NV_CUINFO"
        /*0018*/ 	.short	0x0002
        /*001a*/ 	.short	0x0050
        /*001c*/ 	.short	0x0082
	.zero		2


//--------------------- .nv.info                  --------------------------
	.section	.nv.info,"",@"SHT_CUDA_INFO"
	.align	4


	//----- nvinfo : EIATTR_REGCOUNT
	.align		4
        /*0000*/ 	.byte	0x04, 0x2f
        /*0002*/ 	.short	(.L_1 - .L_0)
	.align		4
.L_0:
        /*0004*/ 	.word	index@(matmul_kernel)
        /*0008*/ 	.word	0x0000007d


	//----- nvinfo : EIATTR_FRAME_SIZE
	.align		4
.L_1:
        /*000c*/ 	.byte	0x04, 0x11
        /*000e*/ 	.short	(.L_3 - .L_2)
	.align		4
.L_2:
        /*0010*/ 	.word	index@(matmul_kernel)
        /*0014*/ 	.word	0x00000000


	//----- nvinfo : EIATTR_MIN_STACK_SIZE
	.align		4
.L_3:
        /*0018*/ 	.byte	0x04, 0x12
        /*001a*/ 	.short	(.L_5 - .L_4)
	.align		4
.L_4:
        /*001c*/ 	.word	index@(matmul_kernel)
        /*0020*/ 	.word	0x00000000
.L_5:


//--------------------- .nv.info.matmul_kernel    --------------------------
	.section	.nv.info.matmul_kernel,"",@"SHT_CUDA_INFO"
	.sectionflags	@""
	.align	4


	//----- nvinfo : EIATTR_CUDA_API_VERSION
	.align		4
        /*0000*/ 	.byte	0x04, 0x37
        /*0002*/ 	.short	(.L_7 - .L_6)
.L_6:
        /*0004*/ 	.word	0x00000082


	//----- nvinfo : EIATTR_SW2861232_WAR
	.align		4
.L_7:
        /*0008*/ 	.byte	0x01, 0x35
	.zero		2


	//----- nvinfo : EIATTR_PARAM_CBANK
	.align		4
        /*000c*/ 	.byte	0x04, 0x0a
        /*000e*/ 	.short	(.L_9 - .L_8)
	.align		4
.L_8:
        /*0010*/ 	.word	index@(.nv.constant0.matmul_kernel)
        /*0014*/ 	.short	0x0160
        /*0016*/ 	.short	0x0050


	//----- nvinfo : EIATTR_CBANK_PARAM_SIZE
	.align		4
.L_9:
        /*0018*/ 	.byte	0x03, 0x19
        /*001a*/ 	.short	0x0050


	//----- nvinfo : EIATTR_KPARAM_INFO
	.align		4
        /*001c*/ 	.byte	0x04, 0x17
        /*001e*/ 	.short	(.L_11 - .L_10)
.L_10:
        /*0020*/ 	.word	0x00000000
        /*0024*/ 	.short	0x000d
        /*0026*/ 	.short	0x0048
        /*0028*/ 	.byte	0x00, 0xf4, 0x21, 0x00


	//----- nvinfo : EIATTR_KPARAM_INFO
	.align		4
.L_11:
        /*002c*/ 	.byte	0x04, 0x17
        /*002e*/ 	.short	(.L_13 - .L_12)
.L_12:
        /*0030*/ 	.word	0x00000000
        /*0034*/ 	.short	0x000c
        /*0036*/ 	.short	0x0040
        /*0038*/ 	.byte	0x00, 0xf4, 0x21, 0x00


	//----- nvinfo : EIATTR_KPARAM_INFO
	.align		4
.L_13:
        /*003c*/ 	.byte	0x04, 0x17
        /*003e*/ 	.short	(.L_15 - .L_14)
.L_14:
        /*0040*/ 	.word	0x00000000
        /*0044*/ 	.short	0x000b
        /*0046*/ 	.short	0x0038
        /*0048*/ 	.byte	0x00, 0xf0, 0x11, 0x00


	//----- nvinfo : EIATTR_KPARAM_INFO
	.align		4
.L_15:
        /*004c*/ 	.byte	0x04, 0x17
        /*004e*/ 	.short	(.L_17 - .L_16)
.L_16:
        /*0050*/ 	.word	0x00000000
        /*0054*/ 	.short	0x000a
        /*0056*/ 	.short	0x0034
        /*0058*/ 	.byte	0x00, 0xf0, 0x11, 0x00


	//----- nvinfo : EIATTR_KPARAM_INFO
	.align		4
.L_17:
        /*005c*/ 	.byte	0x04, 0x17
        /*005e*/ 	.short	(.L_19 - .L_18)
.L_18:
        /*0060*/ 	.word	0x00000000
        /*0064*/ 	.short	0x0009
        /*0066*/ 	.short	0x0030
        /*0068*/ 	.byte	0x00, 0xf0, 0x11, 0x00


	//----- nvinfo : EIATTR_KPARAM_INFO
	.align		4
.L_19:
        /*006c*/ 	.byte	0x04, 0x17
        /*006e*/ 	.short	(.L_21 - .L_20)
.L_20:
        /*0070*/ 	.word	0x00000000
        /*0074*/ 	.short	0x0008
        /*0076*/ 	.short	0x002c
        /*0078*/ 	.byte	0x00, 0xf0, 0x11, 0x00


	//----- nvinfo : EIATTR_KPARAM_INFO
	.align		4
.L_21:
        /*007c*/ 	.byte	0x04, 0x17
        /*007e*/ 	.short	(.L_23 - .L_22)
.L_22:
        /*0080*/ 	.word	0x00000000
        /*0084*/ 	.short	0x0007
        /*0086*/ 	.short	0x0028
        /*0088*/ 	.byte	0x00, 0xf0, 0x11, 0x00


	//----- nvinfo : EIATTR_KPARAM_INFO
	.align		4
.L_23:
        /*008c*/ 	.byte	0x04, 0x17
        /*008e*/ 	.short	(.L_25 - .L_24)
.L_24:
        /*0090*/ 	.word	0x00000000
        /*0094*/ 	.short	0x0006
        /*0096*/ 	.short	0x0024
        /*0098*/ 	.byte	0x00, 0xf0, 0x11, 0x00


	//----- nvinfo : EIATTR_KPARAM_INFO
	.align		4
.L_25:
        /*009c*/ 	.byte	0x04, 0x17
        /*009e*/ 	.short	(.L_27 - .L_26)
.L_26:
        /*00a0*/ 	.word	0x00000000
        /*00a4*/ 	.short	0x0005
        /*00a6*/ 	.short	0x0020
        /*00a8*/ 	.byte	0x00, 0xf0, 0x11, 0x00


	//----- nvinfo : EIATTR_KPARAM_INFO
	.align		4
.L_27:
        /*00ac*/ 	.byte	0x04, 0x17
        /*00ae*/ 	.short	(.L_29 - .L_28)
.L_28:
        /*00b0*/ 	.word	0x00000000
        /*00b4*/ 	.short	0x0004
        /*00b6*/ 	.short	0x001c
        /*00b8*/ 	.byte	0x00, 0xf0, 0x11, 0x00


	//----- nvinfo : EIATTR_KPARAM_INFO
	.align		4
.L_29:
        /*00bc*/ 	.byte	0x04, 0x17
        /*00be*/ 	.short	(.L_31 - .L_30)
.L_30:
        /*00c0*/ 	.word	0x00000000
        /*00c4*/ 	.short	0x0003
        /*00c6*/ 	.short	0x0018
        /*00c8*/ 	.byte	0x00, 0xf0, 0x11, 0x00


	//----- nvinfo : EIATTR_KPARAM_INFO
	.align		4
.L_31:
        /*00cc*/ 	.byte	0x04, 0x17
        /*00ce*/ 	.short	(.L_33 - .L_32)
.L_32:
        /*00d0*/ 	.word	0x00000000
        /*00d4*/ 	.short	0x0002
        /*00d6*/ 	.short	0x0010
        /*00d8*/ 	.byte	0x00, 0xf4, 0x21, 0x00


	//----- nvinfo : EIATTR_KPARAM_INFO
	.align		4
.L_33:
        /*00dc*/ 	.byte	0x04, 0x17
        /*00de*/ 	.short	(.L_35 - .L_34)
.L_34:
        /*00e0*/ 	.word	0x00000000
        /*00e4*/ 	.short	0x0001
        /*00e6*/ 	.short	0x0008
        /*00e8*/ 	.byte	0x00, 0xf4, 0x21, 0x00


	//----- nvinfo : EIATTR_KPARAM_INFO
	.align		4
.L_35:
        /*00ec*/ 	.byte	0x04, 0x17
        /*00ee*/ 	.short	(.L_37 - .L_36)
.L_36:
        /*00f0*/ 	.word	0x00000000
        /*00f4*/ 	.short	0x0000
        /*00f6*/ 	.short	0x0000
        /*00f8*/ 	.byte	0x00, 0xf4, 0x21, 0x00


	//----- nvinfo : EIATTR_MAXREG_COUNT
	.align		4
.L_37:
        /*00fc*/ 	.byte	0x03, 0x1b
        /*00fe*/ 	.short	0x00ff


	//----- nvinfo : EIATTR_NUM_BARRIERS
	.align		4
        /*0100*/ 	.byte	0x02, 0x4c
        /*0102*/ 	.byte	0x01
	.zero		1


	//----- nvinfo : EIATTR_MERCURY_ISA_VERSION
	.align		4
        /*0104*/ 	.byte	0x03, 0x5f
        /*0106*/ 	.short	0x0000


	//----- nvinfo : EIATTR_EXIT_INSTR_OFFSETS
	.align		4
        /*0108*/ 	.byte	0x04, 0x1c
        /*010a*/ 	.short	(.L_39 - .L_38)


	//   ....[0]....
.L_38:
        /*010c*/ 	.word	0x00002e20


	//   ....[1]....
        /*0110*/ 	.word	0x00002e50


	//----- nvinfo : EIATTR_REQNTID
	.align		4
.L_39:
        /*0114*/ 	.byte	0x04, 0x10
        /*0116*/ 	.short	(.L_41 - .L_40)
.L_40:
        /*0118*/ 	.word	0x00000100
        /*011c*/ 	.word	0x00000001
        /*0120*/ 	.word	0x00000001
.L_41:


//--------------------- .nv.callgraph             --------------------------
	.section	.nv.callgraph,"",@"SHT_CUDA_CALLGRAPH"
	.align	4
	.sectionentsize	8
	.align		4
        /*0000*/ 	.word	0x00000000
	.align		4
        /*0004*/ 	.word	0xffffffff
	.align		4
        /*0008*/ 	.word	0x00000000
	.align		4
        /*000c*/ 	.word	0xfffffffe
	.align		4
        /*0010*/ 	.word	0x00000000
	.align		4
        /*0014*/ 	.word	0xfffffffd
	.align		4
        /*0018*/ 	.word	0x00000000
	.align		4
        /*001c*/ 	.word	0xfffffffc


//--------------------- .nv.rel.action            --------------------------
	.section	.nv.rel.action,"",@"SHT_CUDA_RELOCINFO"
	.align	8
	.sectionentsize	8
        /*0000*/ 	.byte	0x73, 0x00, 0x00, 0x00, 0x00, 0x00, 0x00, 0x00, 0x00, 0x00, 0x00, 0x11, 0x25, 0x00, 0x05, 0x36


//--------------------- .nv.constant0.matmul_kernel --------------------------
	.section	.nv.constant0.matmul_kernel,"a",@progbits
	.sectionflags	@""
	.align	4
.nv.constant0.matmul_kernel:
	.zero		432


//--------------------- .text.matmul_kernel       --------------------------
	.section	.text.matmul_kernel,"ax",@progbits
	.sectioninfo	@"SHI_REGISTERS=125"
	.align	128
        .global         matmul_kernel
        .type           matmul_kernel,@function
        .size           matmul_kernel,(.L_x_3 - matmul_kernel)
        .other          matmul_kernel,@"STO_CUDA_ENTRY STV_DEFAULT"
matmul_kernel:
.text.matmul_kernel:
[----:B------:R-:W-:Y:S02]  /*0000*/  IMAD.MOV.U32 R1, RZ, RZ, c[0x0][0x28] ;  /* 0x00000a00ff017624 */ /* 0x000fe400078e00ff */
[----:B------:R-:W-:Y:S01]  /*0010*/  IMAD.MOV.U32 R6, RZ, RZ, 0x1f ;  /* 0x0000001fff067424 */ /* 0x000fe200078e00ff */
[----:B------:R-:W0:Y:S01]  /*0020*/  S2R R5, SR_CTAID.X ;  /* 0x0000000000057919 */ /* 0x000e220000002500 */
[----:B------:R-:W-:Y:S01]  /*0030*/  IMAD.MOV.U32 R61, RZ, RZ, c[0x0][0x180] ;  /* 0x00006000ff3d7624 */ /* 0x000fe200078e00ff */
[----:B------:R-:W-:Y:S02]  /*0040*/  ULDC.64 UR6, c[0x0][0x118] ;  /* 0x0000460000067ab9 */ /* 0x000fe40000000a00 */
[----:B------:R-:W-:Y:S02]  /*0050*/  IADD3 R0, R6, c[0x0][0x17c], RZ ;  /* 0x00005f0006007a10 */ /* 0x000fe40007ffe0ff */
[----:B------:R-:W-:Y:S02]  /*0060*/  IADD3 R61, R61, 0x7f, RZ ;  /* 0x0000007f3d3d7810 */ /* 0x000fe40007ffe0ff */
[----:B------:R-:W-:-:S04]  /*0070*/  SHF.R.S32.HI R3, RZ, 0x1f, R0 ;  /* 0x0000001fff037819 */ /* 0x000fc80000011400 */
[----:B------:R-:W-:-:S04]  /*0080*/  LEA.HI R3, R3, R0, RZ, 0x5 ;  /* 0x0000000003037211 */ /* 0x000fc800078f28ff */
[----:B------:R-:W-:-:S05]  /*0090*/  SHF.R.S32.HI R3, RZ, 0x5, R3 ;  /* 0x00000005ff037819 */ /* 0x000fca0000011403 */
[----:B------:R-:W-:Y:S01]  /*00a0*/  IMAD.SHL.U32 R4, R3, 0x8, RZ ;  /* 0x0000000803047824 */ /* 0x000fe200078e00ff */
[----:B0-----:R-:W-:-:S04]  /*00b0*/  IABS R10, R5 ;  /* 0x00000005000a7213 */ /* 0x001fc80000000000 */
[-C--:B------:R-:W-:Y:S02]  /*00c0*/  IABS R7, R4.reuse ;  /* 0x0000000400077213 */ /* 0x080fe40000000000 */
[----:B------:R-:W-:Y:S02]  /*00d0*/  IABS R11, R4 ;  /* 0x00000004000b7213 */ /* 0x000fe40000000000 */
[----:B------:R-:W0:Y:S08]  /*00e0*/  I2F.RP R0, R7 ;  /* 0x0000000700007306 */ /* 0x000e300000209400 */
[----:B0-----:R-:W0:Y:S02]  /*00f0*/  MUFU.RCP R0, R0 ;  /* 0x0000000000007308 */ /* 0x001e240000001000 */
[----:B0-----:R-:W-:Y:S01]  /*0100*/  IADD3 R2, R0, 0xffffffe, RZ ;  /* 0x0ffffffe00027810 */ /* 0x001fe20007ffe0ff */
[----:B------:R-:W-:-:S05]  /*0110*/  IMAD.MOV R0, RZ, RZ, -R11 ;  /* 0x000000ffff007224 */ /* 0x000fca00078e0a0b */
[----:B------:R0:W1:Y:S02]  /*0120*/  F2I.FTZ.U32.TRUNC.NTZ R3, R2 ;  /* 0x0000000200037305 */ /* 0x000064000021f000 */
[----:B0-----:R-:W-:Y:S02]  /*0130*/  IMAD.MOV.U32 R2, RZ, RZ, RZ ;  /* 0x000000ffff027224 */ /* 0x001fe400078e00ff */
[----:B-1----:R-:W-:-:S04]  /*0140*/  IMAD.MOV R8, RZ, RZ, -R3 ;  /* 0x000000ffff087224 */ /* 0x002fc800078e0a03 */
[----:B------:R-:W-:Y:S02]  /*0150*/  IMAD R9, R8, R7, RZ ;  /* 0x0000000708097224 */ /* 0x000fe400078e02ff */
[----:B------:R-:W-:Y:S02]  /*0160*/  IMAD.MOV.U32 R8, RZ, RZ, R10 ;  /* 0x000000ffff087224 */ /* 0x000fe400078e000a */
[----:B------:R-:W-:Y:S01]  /*0170*/  IMAD.HI.U32 R3, R3, R9, R2 ;  /* 0x0000000903037227 */ /* 0x000fe200078e0002 */
[----:B------:R-:W0:Y:S05]  /*0180*/  S2R R10, SR_TID.X ;  /* 0x00000000000a7919 */ /* 0x000e2a0000002100 */
[----:B------:R-:W-:-:S04]  /*0190*/  IMAD.HI.U32 R3, R3, R8, RZ ;  /* 0x0000000803037227 */ /* 0x000fc800078e00ff */
[----:B------:R-:W-:-:S05]  /*01a0*/  IMAD R0, R3, R0, R8 ;  /* 0x0000000003007224 */ /* 0x000fca00078e0208 */
[----:B------:R-:W-:Y:S02]  /*01b0*/  ISETP.GT.U32.AND P1, PT, R7, R0, PT ;  /* 0x000000000700720c */ /* 0x000fe40003f24070 */
[----:B0-----:R-:W-:Y:S02]  /*01c0*/  SHF.R.U32.HI R70, RZ, 0x5, R10 ;  /* 0x00000005ff467819 */ /* 0x001fe4000001160a */
[----:B------:R-:W-:-:S09]  /*01d0*/  LEA.HI R67, R10, 0x18, RZ, 0x1b ;  /* 0x000000180a437811 */ /* 0x000fd200078fd8ff */
[----:B------:R-:W-:Y:S01]  /*01e0*/  @!P1 IMAD.IADD R0, R0, 0x1, -R7 ;  /* 0x0000000100009824 */ /* 0x000fe200078e0a07 */
[----:B------:R-:W-:Y:S02]  /*01f0*/  @!P1 IADD3 R3, R3, 0x1, RZ ;  /* 0x0000000103039810 */ /* 0x000fe40007ffe0ff */
[----:B------:R-:W-:Y:S02]  /*0200*/  ISETP.NE.AND P1, PT, R4, RZ, PT ;  /* 0x000000ff0400720c */ /* 0x000fe40003f25270 */
[----:B------:R-:W-:Y:S02]  /*0210*/  ISETP.GE.U32.AND P0, PT, R0, R7, PT ;  /* 0x000000070000720c */ /* 0x000fe40003f06070 */
[----:B------:R-:W-:Y:S02]  /*0220*/  LOP3.LUT R0, R5, R4, RZ, 0x3c, !PT ;  /* 0x0000000405007212 */ /* 0x000fe400078e3cff */
[----:B------:R-:W-:Y:S02]  /*0230*/  SGXT.U32 R70, R70, 0x3 ;  /* 0x000000034646781a */ /* 0x000fe40000000000 */
[----:B------:R-:W-:-:S02]  /*0240*/  ISETP.GE.AND P2, PT, R0, RZ, PT ;  /* 0x000000ff0000720c */ /* 0x000fc40003f46270 */
[----:B------:R-:W-:-:S05]  /*0250*/  IADD3 R0, R6, c[0x0][0x178], RZ ;  /* 0x00005e0006007a10 */ /* 0x000fca0007ffe0ff */
[----:B------:R-:W-:-:S05]  /*0260*/  @P0 IADD3 R3, R3, 0x1, RZ ;  /* 0x0000000103030810 */ /* 0x000fca0007ffe0ff */
[----:B------:R-:W-:Y:S01]  /*0270*/  IMAD.MOV.U32 R2, RZ, RZ, R3 ;  /* 0x000000ffff027224 */ /* 0x000fe200078e0003 */
[----:B------:R-:W-:-:S03]  /*0280*/  SHF.R.S32.HI R3, RZ, 0x1f, R0 ;  /* 0x0000001fff037819 */ /* 0x000fc60000011400 */
[----:B------:R-:W-:Y:S01]  /*0290*/  @!P2 IMAD.MOV R2, RZ, RZ, -R2 ;  /* 0x000000ffff02a224 */ /* 0x000fe200078e0a02 */
[----:B------:R-:W-:Y:S02]  /*02a0*/  @!P1 LOP3.LUT R2, RZ, R4, RZ, 0x33, !PT ;  /* 0x00000004ff029212 */ /* 0x000fe400078e33ff */
[----:B------:R-:W-:-:S03]  /*02b0*/  LEA.HI R3, R3, R0, RZ, 0x5 ;  /* 0x0000000003037211 */ /* 0x000fc600078f28ff */
[----:B------:R-:W-:Y:S02]  /*02c0*/  IMAD.SHL.U32 R6, R2, 0x8, RZ ;  /* 0x0000000802067824 */ /* 0x000fe400078e00ff */
[----:B------:R-:W-:-:S03]  /*02d0*/  IMAD.MOV R2, RZ, RZ, -R2 ;  /* 0x000000ffff027224 */ /* 0x000fc600078e0a02 */
[----:B------:R-:W-:Y:S01]  /*02e0*/  LEA.HI.SX32 R3, R3, -R6, 0x1b ;  /* 0x8000000603037211 */ /* 0x000fe200078fdaff */
[----:B------:R-:W-:-:S03]  /*02f0*/  IMAD R4, R4, R2, R5 ;  /* 0x0000000204047224 */ /* 0x000fc600078e0205 */
[----:B------:R-:W-:Y:S02]  /*0300*/  IMNMX R11, R3, 0x8, PT ;  /* 0x00000008030b7817 */ /* 0x000fe40003800200 */
[----:B------:R-:W-:Y:S02]  /*0310*/  IABS R9, R4 ;  /* 0x0000000400097213 */ /* 0x000fe40000000000 */
[----:B------:R-:W-:-:S04]  /*0320*/  IABS R7, R11 ;  /* 0x0000000b00077213 */ /* 0x000fc80000000000 */
[----:B------:R-:W0:Y:S08]  /*0330*/  I2F.RP R0, R7 ;  /* 0x0000000700007306 */ /* 0x000e300000209400 */
[----:B0-----:R-:W0:Y:S02]  /*0340*/  MUFU.RCP R0, R0 ;  /* 0x0000000000007308 */ /* 0x001e240000001000 */
[----:B0-----:R-:W-:-:S06]  /*0350*/  IADD3 R3, R0, 0xffffffe, RZ ;  /* 0x0ffffffe00037810 */ /* 0x001fcc0007ffe0ff */
[----:B------:R-:W0:Y:S02]  /*0360*/  F2I.FTZ.U32.TRUNC.NTZ R3, R3 ;  /* 0x0000000300037305 */ /* 0x000e24000021f000 */
[----:B0-----:R-:W-:-:S04]  /*0370*/  IMAD.MOV R8, RZ, RZ, -R3 ;  /* 0x000000ffff087224 */ /* 0x001fc800078e0a03 */
[----:B------:R-:W-:Y:S01]  /*0380*/  IMAD.MOV.U32 R2, RZ, RZ, R8 ;  /* 0x000000ffff027224 */ /* 0x000fe200078e0008 */
[----:B------:R-:W-:-:S03]  /*0390*/  IABS R8, R11 ;  /* 0x0000000b00087213 */ /* 0x000fc60000000000 */
[----:B------:R-:W-:Y:S02]  /*03a0*/  IMAD R5, R2, R7, RZ ;  /* 0x0000000702057224 */ /* 0x000fe400078e02ff */
[----:B------:R-:W-:Y:S02]  /*03b0*/  IMAD.MOV.U32 R2, RZ, RZ, RZ ;  /* 0x000000ffff027224 */ /* 0x000fe400078e00ff */
[----:B------:R-:W-:Y:S02]  /*03c0*/  IMAD.MOV R0, RZ, RZ, -R8 ;  /* 0x000000ffff007224 */ /* 0x000fe400078e0a08 */
[----:B------:R-:W-:-:S06]  /*03d0*/  IMAD.HI.U32 R2, R3, R5, R2 ;  /* 0x0000000503027227 */ /* 0x000fcc00078e0002 */
[----:B------:R-:W-:-:S04]  /*03e0*/  IMAD.HI.U32 R2, R2, R9, RZ ;  /* 0x0000000902027227 */ /* 0x000fc800078e00ff */
[----:B------:R-:W-:Y:S01]  /*03f0*/  IMAD R0, R2, R0, R9 ;  /* 0x0000000002007224 */ /* 0x000fe200078e0209 */
[----:B------:R-:W-:-:S04]  /*0400*/  LOP3.LUT R9, R10, 0x1f, RZ, 0xc0, !PT ;  /* 0x0000001f0a097812 */ /* 0x000fc800078ec0ff */
[----:B------:R-:W-:-:S13]  /*0410*/  ISETP.GT.U32.AND P1, PT, R7, R0, PT ;  /* 0x000000000700720c */ /* 0x000fda0003f24070 */
[----:B------:R-:W-:Y:S01]  /*0420*/  @!P1 IMAD.IADD R0, R0, 0x1, -R7 ;  /* 0x0000000100009824 */ /* 0x000fe200078e0a07 */
[----:B------:R-:W-:Y:S02]  /*0430*/  @!P1 IADD3 R2, R2, 0x1, RZ ;  /* 0x0000000102029810 */ /* 0x000fe40007ffe0ff */
[----:B------:R-:W-:Y:S02]  /*0440*/  ISETP.NE.AND P1, PT, R11, RZ, PT ;  /* 0x000000ff0b00720c */ /* 0x000fe40003f25270 */
[----:B------:R-:W-:Y:S02]  /*0450*/  ISETP.GE.U32.AND P0, PT, R0, R7, PT ;  /* 0x000000070000720c */ /* 0x000fe40003f06070 */
[----:B------:R-:W-:-:S04]  /*0460*/  LOP3.LUT R0, R4, R11, RZ, 0x3c, !PT ;  /* 0x0000000b04007212 */ /* 0x000fc800078e3cff */
[----:B------:R-:W-:-:S07]  /*0470*/  ISETP.GE.AND P2, PT, R0, RZ, PT ;  /* 0x000000ff0000720c */ /* 0x000fce0003f46270 */
[----:B------:R-:W-:Y:S02]  /*0480*/  @P0 IADD3 R2, R2, 0x1, RZ ;  /* 0x0000000102020810 */ /* 0x000fe40007ffe0ff */
[----:B------:R-:W-:-:S04]  /*0490*/  LOP3.LUT P0, RZ, R10, 0x80, RZ, 0xc0, !PT ;  /* 0x000000800aff7812 */ /* 0x000fc8000780c0ff */
[----:B------:R-:W-:Y:S01]  /*04a0*/  @!P2 IMAD.MOV R2, RZ, RZ, -R2 ;  /* 0x000000ffff02a224 */ /* 0x000fe200078e0a02 */
[----:B------:R-:W-:Y:S02]  /*04b0*/  @!P1 LOP3.LUT R2, RZ, R11, RZ, 0x33, !PT ;  /* 0x0000000bff029212 */ /* 0x000fe400078e33ff */
[----:B------:R-:W-:-:S03]  /*04c0*/  ISETP.GT.AND P1, PT, R61, 0x7f, PT ;  /* 0x0000007f3d00780c */ /* 0x000fc60003f24270 */
[----:B------:R-:W-:-:S04]  /*04d0*/  IMAD.MOV R0, RZ, RZ, -R2 ;  /* 0x000000ffff007224 */ /* 0x000fc800078e0a02 */
[----:B------:R-:W-:-:S04]  /*04e0*/  IMAD R0, R11, R0, R4 ;  /* 0x000000000b007224 */ /* 0x000fc800078e0204 */
[----:B------:R-:W-:Y:S02]  /*04f0*/  IMAD.IADD R0, R6, 0x1, R0 ;  /* 0x0000000106007824 */ /* 0x000fe400078e0200 */
[----:B------:R-:W-:Y:S01]  /*0500*/  @!P1 PRMT R44, RZ, 0x7610, R44 ;  /* 0x00007610ff2c9816 */ /* 0x000fe2000000002c */
[----:B------:R-:W-:Y:S01]  /*0510*/  @!P1 IMAD.SHL.U32 R8, R10, 0x20, RZ ;  /* 0x000000200a089824 */ /* 0x000fe200078e00ff */
[----:B------:R-:W-:Y:S01]  /*0520*/  @!P1 PRMT R46, RZ, 0x7610, R46 ;  /* 0x00007610ff2e9816 */ /* 0x000fe2000000002e */
[----:B------:R-:W-:Y:S01]  /*0530*/  IMAD R9, R0, 0x20, R9 ;  /* 0x0000002000097824 */ /* 0x000fe200078e0209 */
[----:B------:R-:W-:Y:S01]  /*0540*/  @!P1 PRMT R44, R44, 0x5410, RZ ;  /* 0x000054102c2c9816 */ /* 0x000fe200000000ff */
[----:B------:R-:W-:Y:S01]  /*0550*/  @!P1 IMAD.SHL.U32 R7, R10, 0x40, RZ ;  /* 0x000000400a079824 */ /* 0x000fe200078e00ff */
[----:B------:R-:W-:Y:S01]  /*0560*/  @!P1 PRMT R46, R46, 0x5410, RZ ;  /* 0x000054102e2e9816 */ /* 0x000fe200000000ff */
[----:B------:R-:W-:Y:S01]  /*0570*/  IMAD.SHL.U32 R6, R2, 0x20, RZ ;  /* 0x0000002002067824 */ /* 0x000fe200078e00ff */
[----:B------:R-:W-:Y:S05]  /*0580*/  @!P1 BRA `(.L_x_0) ;  /* 0x0000257000009947 */ /* 0x000fea0003800000 */
[----:B------:R-:W-:Y:S01]  /*0590*/  IABS R0, c[0x0][0x17c] ;  /* 0x00005f0000007a13 */ /* 0x000fe20000000000 */
[----:B------:R-:W-:Y:S01]  /*05a0*/  CS2R R44, SRZ ;  /* 0x00000000002c7805 */ /* 0x000fe2000001ff00 */
[----:B------:R-:W-:Y:S01]  /*05b0*/  LOP3.LUT R13, R10, 0x80, RZ, 0xc0, !PT ;  /* 0x000000800a0d7812 */ /* 0x000fe200078ec0ff */
[----:B------:R-:W-:Y:S01]  /*05c0*/  CS2R R46, SRZ ;  /* 0x00000000002e7805 */ /* 0x000fe2000001ff00 */
[----:B------:R-:W0:Y:S01]  /*05d0*/  I2F.RP R7, R0 ;  /* 0x0000000000077306 */ /* 0x000e220000209400 */
[----:B------:R-:W-:Y:S01]  /*05e0*/  IABS R39, c[0x0][0x178] ;  /* 0x00005e0000277a13 */ /* 0x000fe20000000000 */
[----:B------:R-:W-:Y:S01]  /*05f0*/  ULDC UR4, c[0x0][0x180] ;  /* 0x0000600000047ab9 */ /* 0x000fe20000000800 */
[----:B------:R-:W-:-:S02]  /*0600*/  LEA.HI R4, R13, R6, RZ, 0x19 ;  /* 0x000000060d047211 */ /* 0x000fc400078fc8ff */
[----:B------:R-:W-:Y:S02]  /*0610*/  IABS R60, R9 ;  /* 0x00000009003c7213 */ /* 0x000fe40000000000 */
[C---:B------:R-:W-:Y:S02]  /*0620*/  IADD3 R5, R4.reuse, 0x1e, RZ ;  /* 0x0000001e04057810 */ /* 0x040fe40007ffe0ff */
[C---:B------:R-:W-:Y:S02]  /*0630*/  IADD3 R8, R4.reuse, 0x1c, RZ ;  /* 0x0000001c04087810 */ /* 0x040fe40007ffe0ff */
[----:B------:R-:W-:Y:S02]  /*0640*/  IABS R12, R5 ;  /* 0x00000005000c7213 */ /* 0x000fe40000000000 */
[----:B------:R-:W-:Y:S02]  /*0650*/  IABS R14, R8 ;  /* 0x00000008000e7213 */ /* 0x000fe40000000000 */
[C---:B------:R-:W-:Y:S01]  /*0660*/  IADD3 R18, R4.reuse, 0x1a, RZ ;  /* 0x0000001a04127810 */ /* 0x040fe20007ffe0ff */
[----:B0-----:R-:W0:Y:S01]  /*0670*/  MUFU.RCP R7, R7 ;  /* 0x0000000700077308 */ /* 0x001e220000001000 */
[----:B------:R-:W-:-:S02]  /*0680*/  IADD3 R19, R4, 0x18, RZ ;  /* 0x0000001804137810 */ /* 0x000fc40007ffe0ff */
[----:B------:R-:W-:Y:S02]  /*0690*/  IABS R15, R18 ;  /* 0x00000012000f7213 */ /* 0x000fe40000000000 */
[----:B------:R-:W-:Y:S02]  /*06a0*/  IABS R16, R19 ;  /* 0x0000001300107213 */ /* 0x000fe40000000000 */
[----:B------:R-:W-:Y:S02]  /*06b0*/  IADD3 R20, R4, 0x16, RZ ;  /* 0x0000001604147810 */ /* 0x000fe40007ffe0ff */
[----:B------:R-:W-:Y:S02]  /*06c0*/  ISETP.GE.AND P4, PT, R5, RZ, PT ;  /* 0x000000ff0500720c */ /* 0x000fe40003f86270 */
[----:B------:R-:W-:Y:S02]  /*06d0*/  ISETP.GE.AND P5, PT, R8, RZ, PT ;  /* 0x000000ff0800720c */ /* 0x000fe40003fa6270 */
[----:B------:R-:W-:-:S02]  /*06e0*/  IADD3 R22, R4, 0xc, RZ ;  /* 0x0000000c04167810 */ /* 0x000fc40007ffe0ff */
[C---:B------:R-:W-:Y:S02]  /*06f0*/  IADD3 R28, R4.reuse, 0xa, RZ ;  /* 0x0000000a041c7810 */ /* 0x040fe40007ffe0ff */
[----:B0-----:R-:W-:Y:S02]  /*0700*/  IADD3 R2, R7, 0xffffffe, RZ ;  /* 0x0ffffffe07027810 */ /* 0x001fe40007ffe0ff */
[----:B------:R-:W-:Y:S02]  /*0710*/  IABS R24, R22 ;  /* 0x0000001600187213 */ /* 0x000fe40000000000 */
[----:B------:R0:W1:Y:S01]  /*0720*/  F2I.FTZ.U32.TRUNC.NTZ R3, R2 ;  /* 0x0000000200037305 */ /* 0x000062000021f000 */
[C---:B------:R-:W-:Y:S02]  /*0730*/  IADD3 R30, R4.reuse, 0x8, RZ ;  /* 0x00000008041e7810 */ /* 0x040fe40007ffe0ff */
[----:B------:R-:W-:Y:S02]  /*0740*/  IADD3 R32, R4, 0x6, RZ ;  /* 0x0000000604207810 */ /* 0x000fe40007ffe0ff */
[----:B------:R-:W-:-:S02]  /*0750*/  IABS R25, R30 ;  /* 0x0000001e00197213 */ /* 0x000fc40000000000 */
[----:B------:R-:W-:Y:S01]  /*0760*/  IABS R27, R32 ;  /* 0x00000020001b7213 */ /* 0x000fe20000000000 */
[----:B0-----:R-:W-:Y:S01]  /*0770*/  IMAD.MOV.U32 R2, RZ, RZ, RZ ;  /* 0x000000ffff027224 */ /* 0x001fe200078e00ff */
[----:B------:R-:W-:Y:S02]  /*0780*/  IADD3 R34, R4, 0x4, RZ ;  /* 0x0000000404227810 */ /* 0x000fe40007ffe0ff */
[----:B------:R-:W-:Y:S02]  /*0790*/  IABS R33, R4 ;  /* 0x0000000400217213 */ /* 0x000fe40000000000 */
[----:B------:R-:W-:Y:S01]  /*07a0*/  IABS R29, R34 ;  /* 0x00000022001d7213 */ /* 0x000fe20000000000 */
[----:B-1----:R-:W-:Y:S01]  /*07b0*/  IMAD.MOV R11, RZ, RZ, -R3 ;  /* 0x000000ffff0b7224 */ /* 0x002fe200078e0a03 */
[----:B------:R-:W-:Y:S02]  /*07c0*/  SEL R37, RZ, 0x110, !P0 ;  /* 0x00000110ff257807 */ /* 0x000fe40004000000 */
[----:B------:R-:W-:Y:S01]  /*07d0*/  SHF.R.U32.HI R35, RZ, 0x2, R10 ;  /* 0x00000002ff237819 */ /* 0x000fe2000001160a */
[----:B------:R-:W-:Y:S01]  /*07e0*/  IMAD R11, R11, R0, RZ ;  /* 0x000000000b0b7224 */ /* 0x000fe200078e02ff */
[----:B------:R-:W-:-:S02]  /*07f0*/  LOP3.LUT R69, R70, 0x8, RZ, 0xfc, !PT ;  /* 0x0000000846457812 */ /* 0x000fc400078efcff */
[C---:B------:R-:W-:Y:S01]  /*0800*/  LOP3.LUT R68, R70.reuse, 0x10, RZ, 0xfc, !PT ;  /* 0x0000001046447812 */ /* 0x040fe200078efcff */
[----:B------:R-:W-:Y:S01]  /*0810*/  IMAD.HI.U32 R3, R3, R11, R2 ;  /* 0x0000000b03037227 */ /* 0x000fe200078e0002 */
[----:B------:R-:W-:-:S03]  /*0820*/  LOP3.LUT R66, R70, 0x20, RZ, 0xfc, !PT ;  /* 0x0000002046427812 */ /* 0x000fc600078efcff */
[----:B------:R-:W-:Y:S02]  /*0830*/  IMAD R59, R68, c[0x0][0x188], RZ ;  /* 0x00006200443b7a24 */ /* 0x000fe400078e02ff */
[----:B------:R-:W-:-:S04]  /*0840*/  IMAD.HI.U32 R2, R3, R12, RZ ;  /* 0x0000000c03027227 */ /* 0x000fc800078e00ff */
[----:B------:R-:W-:-:S04]  /*0850*/  IMAD.HI.U32 R7, R3, R14, RZ ;  /* 0x0000000e03077227 */ /* 0x000fc800078e00ff */
[----:B------:R-:W-:Y:S01]  /*0860*/  IMAD.MOV R11, RZ, RZ, -R2 ;  /* 0x000000ffff0b7224 */ /* 0x000fe200078e0a02 */
[----:B------:R-:W-:Y:S01]  /*0870*/  SHF.R.S32.HI R2, RZ, 0x1f, R61 ;  /* 0x0000001fff027819 */ /* 0x000fe2000001143d */
[----:B------:R-:W-:Y:S02]  /*0880*/  IMAD.MOV R7, RZ, RZ, -R7 ;  /* 0x000000ffff077224 */ /* 0x000fe400078e0a07 */
[----:B------:R-:W-:Y:S01]  /*0890*/  IMAD R12, R0, R11, R12 ;  /* 0x0000000b000c7224 */ /* 0x000fe200078e020c */
[----:B------:R-:W-:Y:S01]  /*08a0*/  LEA.HI R61, R2, R61, RZ, 0x7 ;  /* 0x0000003d023d7211 */ /* 0x000fe200078f38ff */
[C---:B------:R-:W-:Y:S02]  /*08b0*/  IMAD R11, R0.reuse, R7, R14 ;  /* 0x00000007000b7224 */ /* 0x040fe400078e020e */
[C---:B------:R-:W-:Y:S01]  /*08c0*/  IMAD.HI.U32 R7, R3.reuse, R15, RZ ;  /* 0x0000000f03077227 */ /* 0x040fe200078e00ff */
[C---:B------:R-:W-:Y:S02]  /*08d0*/  ISETP.GT.U32.AND P1, PT, R0.reuse, R12, PT ;  /* 0x0000000c0000720c */ /* 0x040fe40003f24070 */
[----:B------:R-:W-:Y:S01]  /*08e0*/  ISETP.GT.U32.AND P2, PT, R0, R11, PT ;  /* 0x0000000b0000720c */ /* 0x000fe20003f44070 */
[----:B------:R-:W-:Y:S01]  /*08f0*/  IMAD.HI.U32 R14, R3, R16, RZ ;  /* 0x00000010030e7227 */ /* 0x000fe200078e00ff */
[----:B------:R-:W-:-:S03]  /*0900*/  SHF.R.S32.HI R61, RZ, 0x7, R61 ;  /* 0x00000007ff3d7819 */ /* 0x000fc6000001143d */
[----:B------:R-:W-:Y:S02]  /*0910*/  IMAD.MOV R7, RZ, RZ, -R7 ;  /* 0x000000ffff077224 */ /* 0x000fe400078e0a07 */
[----:B------:R-:W-:Y:S02]  /*0920*/  IMAD.MOV R17, RZ, RZ, -R14 ;  /* 0x000000ffff117224 */ /* 0x000fe400078e0a0e */
[C---:B------:R-:W-:Y:S01]  /*0930*/  IMAD R14, R0.reuse, R7, R15 ;  /* 0x00000007000e7224 */ /* 0x040fe200078e020f */
[----:B------:R-:W-:Y:S01]  /*0940*/  IABS R7, R20 ;  /* 0x0000001400077213 */ /* 0x000fe20000000000 */
[----:B------:R-:W-:Y:S02]  /*0950*/  IMAD R15, R0, R17, R16 ;  /* 0x00000011000f7224 */ /* 0x000fe400078e0210 */
[----:B------:R-:W-:Y:S01]  /*0960*/  IMAD.SHL.U32 R2, R10, 0x2, RZ ;  /* 0x000000020a027824 */ /* 0x000fe200078e00ff */
[----:B------:R-:W0:Y:S01]  /*0970*/  I2F.RP R17, R39 ;  /* 0x0000002700117306 */ /* 0x000e220000209400 */
[----:B------:R-:W-:Y:S01]  /*0980*/  @!P1 IMAD.IADD R12, R12, 0x1, -R0 ;  /* 0x000000010c0c9824 */ /* 0x000fe200078e0a00 */
[----:B------:R-:W-:Y:S01]  /*0990*/  ISETP.GT.U32.AND P6, PT, R0, R15, PT ;  /* 0x0000000f0000720c */ /* 0x000fe20003fc4070 */
[----:B------:R-:W-:Y:S01]  /*09a0*/  IMAD.HI.U32 R5, R3, R7, RZ ;  /* 0x0000000703057227 */ /* 0x000fe200078e00ff */
[----:B------:R-:W-:-:S02]  /*09b0*/  LOP3.LUT R16, R2, 0x10, RZ, 0xc0, !PT ;  /* 0x0000001002107812 */ /* 0x000fc400078ec0ff */
[----:B------:R-:W-:Y:S01]  /*09c0*/  ISETP.GT.U32.AND P3, PT, R0, R12, PT ;  /* 0x0000000c0000720c */ /* 0x000fe20003f64070 */
[--C-:B------:R-:W-:Y:S01]  /*09d0*/  @!P2 IMAD.IADD R11, R11, 0x1, -R0.reuse ;  /* 0x000000010b0ba824 */ /* 0x100fe200078e0a00 */
[----:B------:R-:W-:Y:S01]  /*09e0*/  LEA.HI R13, R13, R16, RZ, 0x1e ;  /* 0x000000100d0d7211 */ /* 0x000fe200078ff0ff */
[----:B------:R-:W-:Y:S01]  /*09f0*/  IMAD.MOV R5, RZ, RZ, -R5 ;  /* 0x000000ffff057224 */ /* 0x000fe200078e0a05 */
[----:B------:R-:W-:Y:S01]  /*0a00*/  IADD3 R16, R4, 0x14, RZ ;  /* 0x0000001404107810 */ /* 0x000fe20007ffe0ff */
[----:B------:R-:W-:Y:S01]  /*0a10*/  IMAD R58, R66, c[0x0][0x188], RZ ;  /* 0x00006200423a7a24 */ /* 0x000fe200078e02ff */
[C---:B------:R-:W-:Y:S01]  /*0a20*/  ISETP.GT.U32.AND P1, PT, R0.reuse, R14, PT ;  /* 0x0000000e0000720c */ /* 0x040fe20003f24070 */
[C---:B------:R-:W-:Y:S01]  /*0a30*/  IMAD R5, R0.reuse, R5, R7 ;  /* 0x0000000500057224 */ /* 0x040fe200078e0207 */
[----:B------:R-:W-:Y:S01]  /*0a40*/  IABS R8, R16 ;  /* 0x0000001000087213 */ /* 0x000fe20000000000 */
[----:B------:R-:W-:Y:S01]  /*0a50*/  @!P6 IMAD.IADD R15, R15, 0x1, -R0 ;  /* 0x000000010f0fe824 */ /* 0x000fe200078e0a00 */
[C---:B------:R-:W-:Y:S01]  /*0a60*/  ISETP.GT.U32.AND P2, PT, R0.reuse, R11, PT ;  /* 0x0000000b0000720c */ /* 0x040fe20003f44070 */
[----:B0-----:R-:W0:Y:S02]  /*0a70*/  MUFU.RCP R17, R17 ;  /* 0x0000001100117308 */ /* 0x001e240000001000 */
[----:B------:R-:W-:Y:S01]  /*0a80*/  IMAD.HI.U32 R7, R3, R8, RZ ;  /* 0x0000000803077227 */ /* 0x000fe200078e00ff */
[----:B------:R-:W-:-:S03]  /*0a90*/  ISETP.GT.U32.AND P6, PT, R0, R15, PT ;  /* 0x0000000f0000720c */ /* 0x000fc60003fc4070 */
[--C-:B------:R-:W-:Y:S01]  /*0aa0*/  @!P3 IMAD.IADD R12, R12, 0x1, -R0.reuse ;  /* 0x000000010c0cb824 */ /* 0x100fe200078e0a00 */
[----:B------:R-:W-:Y:S01]  /*0ab0*/  ISETP.GE.AND P3, PT, R18, RZ, PT ;  /* 0x000000ff1200720c */ /* 0x000fe20003f66270 */
[----:B------:R-:W-:Y:S01]  /*0ac0*/  IMAD.MOV R7, RZ, RZ, -R7 ;  /* 0x000000ffff077224 */ /* 0x000fe200078e0a07 */
[----:B------:R-:W-:Y:S01]  /*0ad0*/  IADD3 R18, R4, 0xe, RZ ;  /* 0x0000000e04127810 */ /* 0x000fe20007ffe0ff */
[----:B------:R-:W-:Y:S01]  /*0ae0*/  @!P1 IMAD.IADD R14, R14, 0x1, -R0 ;  /* 0x000000010e0e9824 */ /* 0x000fe200078e0a00 */
[----:B------:R-:W-:Y:S01]  /*0af0*/  ISETP.GE.AND P1, PT, R19, RZ, PT ;  /* 0x000000ff1300720c */ /* 0x000fe20003f26270 */
[----:B------:R-:W-:Y:S01]  /*0b00*/  @!P4 IMAD.MOV R12, RZ, RZ, -R12 ;  /* 0x000000ffff0cc224 */ /* 0x000fe200078e0a0c */
[C---:B------:R-:W-:Y:S01]  /*0b10*/  ISETP.GT.U32.AND P4, PT, R0.reuse, R5, PT ;  /* 0x000000050000720c */ /* 0x040fe20003f84070 */
[----:B------:R-:W-:Y:S01]  /*0b20*/  IMAD R7, R0, R7, R8 ;  /* 0x0000000700077224 */ /* 0x000fe200078e0208 */
[----:B------:R-:W-:Y:S01]  /*0b30*/  IADD3 R8, R4, 0x12, RZ ;  /* 0x0000001204087810 */ /* 0x000fe20007ffe0ff */
[--C-:B------:R-:W-:Y:S01]  /*0b40*/  @!P2 IMAD.IADD R11, R11, 0x1, -R0.reuse ;  /* 0x000000010b0ba824 */ /* 0x100fe200078e0a00 */
[C---:B------:R-:W-:Y:S01]  /*0b50*/  ISETP.GT.U32.AND P2, PT, R0.reuse, R14, PT ;  /* 0x0000000e0000720c */ /* 0x040fe20003f44070 */
[----:B------:R-:W-:Y:S01]  /*0b60*/  @!P6 IMAD.IADD R15, R15, 0x1, -R0 ;  /* 0x000000010f0fe824 */ /* 0x000fe200078e0a00 */
[----:B------:R-:W-:Y:S01]  /*0b70*/  ISETP.GT.U32.AND P6, PT, R0, R7, PT ;  /* 0x000000070000720c */ /* 0x000fe20003fc4070 */
[----:B------:R-:W-:Y:S01]  /*0b80*/  @!P5 IMAD.MOV R11, RZ, RZ, -R11 ;  /* 0x000000ffff0bd224 */ /* 0x000fe200078e0a0b */
[----:B------:R-:W-:-:S02]  /*0b90*/  IABS R19, R8 ;  /* 0x0000000800137213 */ /* 0x000fc40000000000 */
[----:B------:R-:W-:Y:S01]  /*0ba0*/  ISETP.GE.AND P5, PT, R20, RZ, PT ;  /* 0x000000ff1400720c */ /* 0x000fe20003fa6270 */
[----:B------:R-:W-:Y:S01]  /*0bb0*/  @!P1 IMAD.MOV R15, RZ, RZ, -R15 ;  /* 0x000000ffff0f9224 */ /* 0x000fe200078e0a0f */
[----:B------:R-:W-:Y:S01]  /*0bc0*/  IABS R23, R18 ;  /* 0x0000001200177213 */ /* 0x000fe20000000000 */
[----:B------:R-:W-:Y:S01]  /*0bd0*/  @!P4 IMAD.IADD R5, R5, 0x1, -R0 ;  /* 0x000000010505c824 */ /* 0x000fe200078e0a00 */
[----:B0-----:R-:W-:-:S03]  /*0be0*/  IADD3 R17, R17, 0xffffffe, RZ ;  /* 0x0ffffffe11117810 */ /* 0x001fc60007ffe0ff */
[--C-:B------:R-:W-:Y:S01]  /*0bf0*/  @!P2 IMAD.IADD R14, R14, 0x1, -R0.reuse ;  /* 0x000000010e0ea824 */ /* 0x100fe200078e0a00 */
[----:B------:R-:W-:Y:S01]  /*0c00*/  ISETP.GE.AND P2, PT, R16, RZ, PT ;  /* 0x000000ff1000720c */ /* 0x000fe20003f46270 */
[----:B------:R-:W-:Y:S01]  /*0c10*/  @!P6 IMAD.IADD R7, R7, 0x1, -R0 ;  /* 0x000000010707e824 */ /* 0x000fe200078e0a00 */
[----:B------:R-:W-:Y:S01]  /*0c20*/  IADD3 R16, R4, 0x10, RZ ;  /* 0x0000001004107810 */ /* 0x000fe20007ffe0ff */
[----:B------:R-:W-:Y:S01]  /*0c30*/  @!P3 IMAD.MOV R14, RZ, RZ, -R14 ;  /* 0x000000ffff0eb224 */ /* 0x000fe200078e0a0e */
[----:B------:R-:W-:Y:S01]  /*0c40*/  ISETP.GT.U32.AND P4, PT, R0, R5, PT ;  /* 0x000000050000720c */ /* 0x000fe20003f84070 */
[----:B------:R-:W0:Y:S01]  /*0c50*/  F2I.FTZ.U32.TRUNC.NTZ R17, R17 ;  /* 0x0000001100117305 */ /* 0x000e22000021f000 */
[----:B------:R-:W-:Y:S01]  /*0c60*/  ISETP.GE.AND P3, PT, R8, RZ, PT ;  /* 0x000000ff0800720c */ /* 0x000fe20003f66270 */
[C---:B------:R-:W-:Y:S01]  /*0c70*/  IMAD.HI.U32 R8, R3.reuse, R19, RZ ;  /* 0x0000001303087227 */ /* 0x040fe200078e00ff */
[----:B------:R-:W-:Y:S02]  /*0c80*/  IABS R21, R16 ;  /* 0x0000001000157213 */ /* 0x000fe40000000000 */
[----:B------:R-:W-:Y:S01]  /*0c90*/  ISETP.GT.U32.AND P6, PT, R0, R7, PT ;  /* 0x000000070000720c */ /* 0x000fe20003fc4070 */
[----:B------:R-:W-:Y:S01]  /*0ca0*/  IMAD.MOV R8, RZ, RZ, -R8 ;  /* 0x000000ffff087224 */ /* 0x000fe200078e0a08 */
[----:B------:R-:W-:Y:S01]  /*0cb0*/  ISETP.GE.AND P1, PT, R16, RZ, PT ;  /* 0x000000ff1000720c */ /* 0x000fe20003f26270 */
[----:B------:R-:W-:-:S04]  /*0cc0*/  IMAD.HI.U32 R16, R3, R21, RZ ;  /* 0x0000001503107227 */ /* 0x000fc800078e00ff */
[----:B------:R-:W-:Y:S01]  /*0cd0*/  @!P4 IMAD.IADD R5, R5, 0x1, -R0 ;  /* 0x000000010505c824 */ /* 0x000fe200078e0a00 */
[----:B------:R-:W-:Y:S01]  /*0ce0*/  ISETP.GE.AND P4, PT, R18, RZ, PT ;  /* 0x000000ff1200720c */ /* 0x000fe20003f86270 */
[----:B------:R-:W-:Y:S02]  /*0cf0*/  IMAD.MOV R16, RZ, RZ, -R16 ;  /* 0x000000ffff107224 */ /* 0x000fe400078e0a10 */
[C---:B------:R-:W-:Y:S02]  /*0d00*/  IMAD R19, R0.reuse, R8, R19 ;  /* 0x0000000800137224 */ /* 0x040fe400078e0213 */
[C---:B------:R-:W-:Y:S02]  /*0d10*/  IMAD R21, R0.reuse, R16, R21 ;  /* 0x0000001000157224 */ /* 0x040fe400078e0215 */
[----:B------:R-:W-:Y:S01]  /*0d20*/  @!P6 IMAD.IADD R7, R7, 0x1, -R0 ;  /* 0x000000010707e824 */ /* 0x000fe200078e0a00 */
[----:B------:R-:W-:Y:S01]  /*0d30*/  ISETP.GT.U32.AND P6, PT, R0, R19, PT ;  /* 0x000000130000720c */ /* 0x000fe20003fc4070 */
[----:B------:R-:W-:-:S02]  /*0d40*/  IMAD.MOV.U32 R18, RZ, RZ, R5 ;  /* 0x000000ffff127224 */ /* 0x000fc400078e0005 */
[----:B------:R-:W-:-:S04]  /*0d50*/  IMAD.HI.U32 R8, R3, R23, RZ ;  /* 0x0000001703087227 */ /* 0x000fc800078e00ff */
[----:B------:R-:W-:Y:S01]  /*0d60*/  @!P5 IMAD.MOV R18, RZ, RZ, -R18 ;  /* 0x000000ffff12d224 */ /* 0x000fe200078e0a12 */
[----:B------:R-:W-:Y:S01]  /*0d70*/  ISETP.GT.U32.AND P5, PT, R0, R21, PT ;  /* 0x000000150000720c */ /* 0x000fe20003fa4070 */
[----:B------:R-:W-:-:S04]  /*0d80*/  IMAD.HI.U32 R16, R3, R24, RZ ;  /* 0x0000001803107227 */ /* 0x000fc800078e00ff */
[----:B------:R-:W-:Y:S02]  /*0d90*/  @!P6 IMAD.IADD R19, R19, 0x1, -R0 ;  /* 0x000000011313e824 */ /* 0x000fe400078e0a00 */
[----:B------:R-:W-:Y:S02]  /*0da0*/  IMAD.MOV R8, RZ, RZ, -R8 ;  /* 0x000000ffff087224 */ /* 0x000fe400078e0a08 */
[----:B------:R-:W-:Y:S01]  /*0db0*/  IMAD.MOV.U32 R20, RZ, RZ, R7 ;  /* 0x000000ffff147224 */ /* 0x000fe200078e0007 */
[C---:B------:R-:W-:Y:S01]  /*0dc0*/  ISETP.GT.U32.AND P6, PT, R0.reuse, R19, PT ;  /* 0x000000130000720c */ /* 0x040fe20003fc4070 */
[----:B------:R-:W-:Y:S02]  /*0dd0*/  IMAD.MOV R5, RZ, RZ, -R16 ;  /* 0x000000ffff057224 */ /* 0x000fe400078e0a10 */
[----:B------:R-:W-:Y:S02]  /*0de0*/  @!P5 IMAD.IADD R21, R21, 0x1, -R0 ;  /* 0x000000011515d824 */ /* 0x000fe400078e0a00 */
[----:B------:R-:W-:-:S02]  /*0df0*/  IMAD R7, R0, R8, R23 ;  /* 0x0000000800077224 */ /* 0x000fc400078e0217 */
[C---:B------:R-:W-:Y:S01]  /*0e00*/  IMAD R23, R0.reuse, R5, R24 ;  /* 0x0000000500177224 */ /* 0x040fe200078e0218 */
[----:B------:R-:W-:Y:S01]  /*0e10*/  ISETP.GT.U32.AND P5, PT, R0, R21, PT ;  /* 0x000000150000720c */ /* 0x000fe20003fa4070 */
[----:B0-----:R-:W-:Y:S01]  /*0e20*/  IMAD.MOV R8, RZ, RZ, -R17 ;  /* 0x000000ffff087224 */ /* 0x001fe200078e0a11 */
[----:B------:R-:W-:Y:S01]  /*0e30*/  IABS R24, R28 ;  /* 0x0000001c00187213 */ /* 0x000fe20000000000 */
[----:B------:R-:W-:Y:S01]  /*0e40*/  @!P2 IMAD.MOV R20, RZ, RZ, -R20 ;  /* 0x000000ffff14a224 */ /* 0x000fe200078e0a14 */
[----:B------:R-:W-:Y:S01]  /*0e50*/  ISETP.GE.AND P2, PT, R22, RZ, PT ;  /* 0x000000ff1600720c */ /* 0x000fe20003f46270 */
[----:B------:R-:W-:Y:S01]  /*0e60*/  @!P6 IMAD.IADD R19, R19, 0x1, -R0 ;  /* 0x000000011313e824 */ /* 0x000fe200078e0a00 */
[----:B------:R-:W-:Y:S01]  /*0e70*/  ISETP.GT.U32.AND P6, PT, R0, R7, PT ;  /* 0x000000070000720c */ /* 0x000fe20003fc4070 */
[----:B------:R-:W-:Y:S02]  /*0e80*/  IMAD R31, R8, R39, RZ ;  /* 0x00000027081f7224 */ /* 0x000fe400078e02ff */
[----:B------:R-:W-:-:S04]  /*0e90*/  IMAD.HI.U32 R5, R3, R24, RZ ;  /* 0x0000001803057227 */ /* 0x000fc800078e00ff */
[----:B------:R-:W-:Y:S01]  /*0ea0*/  @!P5 IMAD.IADD R21, R21, 0x1, -R0 ;  /* 0x000000011515d824 */ /* 0x000fe200078e0a00 */
[----:B------:R-:W-:Y:S01]  /*0eb0*/  ISETP.GT.U32.AND P5, PT, R0, R23, PT ;  /* 0x000000170000720c */ /* 0x000fe20003fa4070 */
[----:B------:R-:W-:-:S04]  /*0ec0*/  IMAD.HI.U32 R8, R3, R25, RZ ;  /* 0x0000001903087227 */ /* 0x000fc800078e00ff */
[----:B------:R-:W-:Y:S02]  /*0ed0*/  @!P6 IMAD.IADD R7, R7, 0x1, -R0 ;  /* 0x000000010707e824 */ /* 0x000fe400078e0a00 */
[----:B------:R-:W-:Y:S02]  /*0ee0*/  IMAD.MOV.U32 R16, RZ, RZ, RZ ;  /* 0x000000ffff107224 */ /* 0x000fe400078e00ff */
[----:B------:R-:W-:Y:S01]  /*0ef0*/  IMAD.HI.U32 R22, R3, R27, RZ ;  /* 0x0000001b03167227 */ /* 0x000fe200078e00ff */
[----:B------:R-:W-:-:S03]  /*0f00*/  ISETP.GT.U32.AND P6, PT, R0, R7, PT ;  /* 0x000000070000720c */ /* 0x000fc60003fc4070 */
[----:B------:R-:W-:Y:S02]  /*0f10*/  @!P5 IMAD.IADD R23, R23, 0x1, -R0 ;  /* 0x000000011717d824 */ /* 0x000fe400078e0a00 */
[----:B------:R-:W-:Y:S02]  /*0f20*/  IMAD.MOV R5, RZ, RZ, -R5 ;  /* 0x000000ffff057224 */ /* 0x000fe400078e0a05 */
[----:B------:R-:W-:Y:S01]  /*0f30*/  IMAD.MOV R26, RZ, RZ, -R8 ;  /* 0x000000ffff1a7224 */ /* 0x000fe200078e0a08 */
[----:B------:R-:W-:Y:S01]  /*0f40*/  ISETP.GT.U32.AND P5, PT, R0, R23, PT ;  /* 0x000000170000720c */ /* 0x000fe20003fa4070 */
[----:B------:R-:W-:-:S04]  /*0f50*/  IMAD.HI.U32 R8, R17, R31, R16 ;  /* 0x0000001f11087227 */ /* 0x000fc800078e0010 */
[C---:B------:R-:W-:Y:S02]  /*0f60*/  IMAD R17, R0.reuse, R5, R24 ;  /* 0x0000000500117224 */ /* 0x040fe400078e0218 */
[----:B------:R-:W-:Y:S02]  /*0f70*/  IMAD.MOV R22, RZ, RZ, -R22 ;  /* 0x000000ffff167224 */ /* 0x000fe400078e0a16 */
[----:B------:R-:W-:Y:S02]  /*0f80*/  IMAD R25, R0, R26, R25 ;  /* 0x0000001a00197224 */ /* 0x000fe400078e0219 */
[----:B------:R-:W-:-:S04]  /*0f90*/  IMAD.HI.U32 R5, R3, R29, RZ ;  /* 0x0000001d03057227 */ /* 0x000fc800078e00ff */
[----:B------:R-:W-:Y:S01]  /*0fa0*/  IMAD R27, R0, R22, R27 ;  /* 0x00000016001b7224 */ /* 0x000fe200078e021b */
[----:B------:R-:W-:Y:S01]  /*0fb0*/  IADD3 R22, R4, 0x2, RZ ;  /* 0x0000000204167810 */ /* 0x000fe20007ffe0ff */
[----:B------:R-:W-:Y:S01]  /*0fc0*/  @!P3 IMAD.MOV R19, RZ, RZ, -R19 ;  /* 0x000000ffff13b224 */ /* 0x000fe200078e0a13 */
[C---:B------:R-:W-:Y:S01]  /*0fd0*/  ISETP.GT.U32.AND P3, PT, R0.reuse, R17, PT ;  /* 0x000000110000720c */ /* 0x040fe20003f64070 */
[--C-:B------:R-:W-:Y:S01]  /*0fe0*/  @!P6 IMAD.IADD R7, R7, 0x1, -R0.reuse ;  /* 0x000000010707e824 */ /* 0x100fe200078e0a00 */
[C---:B------:R-:W-:Y:S01]  /*0ff0*/  ISETP.GT.U32.AND P6, PT, R0.reuse, R25, PT ;  /* 0x000000190000720c */ /* 0x040fe20003fc4070 */
[----:B------:R-:W-:Y:S01]  /*1000*/  IMAD.MOV R5, RZ, RZ, -R5 ;  /* 0x000000ffff057224 */ /* 0x000fe200078e0a05 */
[----:B------:R-:W-:Y:S01]  /*1010*/  IABS R31, R22 ;  /* 0x00000016001f7213 */ /* 0x000fe20000000000 */
[----:B------:R-:W-:Y:S01]  /*1020*/  @!P5 IMAD.IADD R23, R23, 0x1, -R0 ;  /* 0x000000011717d824 */ /* 0x000fe200078e0a00 */
[C---:B------:R-:W-:Y:S01]  /*1030*/  ISETP.GT.U32.AND P5, PT, R0.reuse, R27, PT ;  /* 0x0000001b0000720c */ /* 0x040fe20003fa4070 */
[----:B------:R-:W-:-:S02]  /*1040*/  IMAD R29, R0, R5, R29 ;  /* 0x00000005001d7224 */ /* 0x000fc400078e021d */
[----:B------:R-:W-:-:S04]  /*1050*/  IMAD.HI.U32 R5, R3, R33, RZ ;  /* 0x0000002103057227 */ /* 0x000fc800078e00ff */
[----:B------:R-:W-:Y:S02]  /*1060*/  IMAD.MOV R5, RZ, RZ, -R5 ;  /* 0x000000ffff057224 */ /* 0x000fe400078e0a05 */
[--C-:B------:R-:W-:Y:S02]  /*1070*/  @!P3 IMAD.IADD R17, R17, 0x1, -R0.reuse ;  /* 0x000000011111b824 */ /* 0x100fe400078e0a00 */
[----:B------:R-:W-:Y:S01]  /*1080*/  IMAD R33, R0, R5, R33 ;  /* 0x0000000500217224 */ /* 0x000fe200078e0221 */
[----:B------:R-:W-:Y:S01]  /*1090*/  LOP3.LUT R5, R10, 0x7f, RZ, 0xc0, !PT ;  /* 0x0000007f0a057812 */ /* 0x000fe200078ec0ff */
[--C-:B------:R-:W-:Y:S01]  /*10a0*/  @!P6 IMAD.IADD R25, R25, 0x1, -R0.reuse ;  /* 0x000000011919e824 */ /* 0x100fe200078e0a00 */
[C---:B------:R-:W-:Y:S01]  /*10b0*/  ISETP.GT.U32.AND P6, PT, R0.reuse, R17, PT ;  /* 0x000000110000720c */ /* 0x040fe20003fc4070 */
[----:B------:R-:W-:Y:S01]  /*10c0*/  @!P5 IMAD.IADD R27, R27, 0x1, -R0 ;  /* 0x000000011b1bd824 */ /* 0x000fe200078e0a00 */
[C---:B------:R-:W-:Y:S01]  /*10d0*/  ISETP.GT.U32.AND P3, PT, R0.reuse, R33, PT ;  /* 0x000000210000720c */ /* 0x040fe20003f64070 */
[----:B------:R-:W-:Y:S01]  /*10e0*/  IMAD.HI.U32 R3, R3, R31, RZ ;  /* 0x0000001f03037227 */ /* 0x000fe200078e00ff */
[----:B------:R-:W-:-:S03]  /*10f0*/  ISETP.GT.U32.AND P5, PT, R0, R25, PT ;  /* 0x000000190000720c */ /* 0x000fc60003fa4070 */
[----:B------:R-:W-:Y:S02]  /*1100*/  IMAD.MOV R3, RZ, RZ, -R3 ;  /* 0x000000ffff037224 */ /* 0x000fe400078e0a03 */
[----:B------:R-:W-:Y:S02]  /*1110*/  IMAD.MOV.U32 R16, RZ, RZ, R7 ;  /* 0x000000ffff107224 */ /* 0x000fe400078e0007 */
[C---:B------:R-:W-:Y:S02]  /*1120*/  IMAD R31, R0.reuse, R3, R31 ;  /* 0x00000003001f7224 */ /* 0x040fe400078e021f */
[--C-:B------:R-:W-:Y:S01]  /*1130*/  @!P6 IMAD.IADD R17, R17, 0x1, -R0.reuse ;  /* 0x000000011111e824 */ /* 0x100fe200078e0a00 */
[C---:B------:R-:W-:Y:S01]  /*1140*/  ISETP.GT.U32.AND P6, PT, R0.reuse, R29, PT ;  /* 0x0000001d0000720c */ /* 0x040fe20003fc4070 */
[--C-:B------:R-:W-:Y:S02]  /*1150*/  @!P3 IMAD.IADD R33, R33, 0x1, -R0.reuse ;  /* 0x000000012121b824 */ /* 0x100fe400078e0a00 */
[----:B------:R-:W-:Y:S01]  /*1160*/  @!P5 IMAD.IADD R25, R25, 0x1, -R0 ;  /* 0x000000011919d824 */ /* 0x000fe200078e0a00 */
[----:B------:R-:W-:Y:S01]  /*1170*/  ISETP.GT.U32.AND P5, PT, R0, R31, PT ;  /* 0x0000001f0000720c */ /* 0x000fe20003fa4070 */
[----:B------:R-:W-:Y:S01]  /*1180*/  IMAD.HI.U32 R8, R8, R60, RZ ;  /* 0x0000003c08087227 */ /* 0x000fe200078e00ff */
[----:B------:R-:W-:-:S03]  /*1190*/  ISETP.GT.U32.AND P3, PT, R0, R33, PT ;  /* 0x000000210000720c */ /* 0x000fc60003f64070 */
[----:B------:R-:W-:Y:S01]  /*11a0*/  @!P4 IMAD.MOV R16, RZ, RZ, -R16 ;  /* 0x000000ffff10c224 */ /* 0x000fe200078e0a10 */
[C---:B------:R-:W-:Y:S01]  /*11b0*/  ISETP.GT.U32.AND P4, PT, R0.reuse, R27, PT ;  /* 0x0000001b0000720c */ /* 0x040fe20003f84070 */
[----:B------:R-:W-:Y:S02]  /*11c0*/  IMAD.MOV R8, RZ, RZ, -R8 ;  /* 0x000000ffff087224 */ /* 0x000fe400078e0a08 */
[----:B------:R-:W-:Y:S02]  /*11d0*/  @!P6 IMAD.IADD R29, R29, 0x1, -R0 ;  /* 0x000000011d1de824 */ /* 0x000fe400078e0a00 */
[----:B------:R-:W-:Y:S02]  /*11e0*/  IMAD R60, R39, R8, R60 ;  /* 0x00000008273c7224 */ /* 0x000fe400078e023c */
[--C-:B------:R-:W-:Y:S01]  /*11f0*/  @!P5 IMAD.IADD R31, R31, 0x1, -R0.reuse ;  /* 0x000000011f1fd824 */ /* 0x100fe200078e0a00 */
[C---:B------:R-:W-:Y:S01]  /*1200*/  ISETP.GT.U32.AND P6, PT, R0.reuse, R29, PT ;  /* 0x0000001d0000720c */ /* 0x040fe20003fc4070 */
[----:B------:R-:W-:Y:S01]  /*1210*/  @!P3 IMAD.IADD R33, R33, 0x1, -R0 ;  /* 0x000000012121b824 */ /* 0x000fe200078e0a00 */
[----:B------:R-:W-:Y:S01]  /*1220*/  ISETP.GT.U32.AND P3, PT, R39, R60, PT ;  /* 0x0000003c2700720c */ /* 0x000fe20003f64070 */
[----:B------:R-:W-:Y:S01]  /*1230*/  IMAD.SHL.U32 R24, R5, 0x2, RZ ;  /* 0x0000000205187824 */ /* 0x000fe200078e00ff */
[----:B------:R-:W-:Y:S01]  /*1240*/  ISETP.GT.U32.AND P5, PT, R0, R31, PT ;  /* 0x0000001f0000720c */ /* 0x000fe20003fa4070 */
[----:B------:R-:W-:-:S02]  /*1250*/  IMAD.SHL.U32 R7, R10, 0x40, RZ ;  /* 0x000000400a077824 */ /* 0x000fc400078e00ff */
[--C-:B------:R-:W-:Y:S01]  /*1260*/  @!P4 IMAD.IADD R27, R27, 0x1, -R0.reuse ;  /* 0x000000011b1bc824 */ /* 0x100fe200078e0a00 */
[----:B------:R-:W-:Y:S01]  /*1270*/  ISETP.GE.AND P4, PT, R28, RZ, PT ;  /* 0x000000ff1c00720c */ /* 0x000fe20003f86270 */
[----:B------:R-:W-:Y:S01]  /*1280*/  @!P1 IMAD.MOV R21, RZ, RZ, -R21 ;  /* 0x000000ffff159224 */ /* 0x000fe200078e0a15 */
[----:B------:R-:W-:Y:S01]  /*1290*/  ISETP.GE.AND P1, PT, R4, RZ, PT ;  /* 0x000000ff0400720c */ /* 0x000fe20003f26270 */
[----:B------:R-:W-:Y:S01]  /*12a0*/  IMAD.SHL.U32 R8, R10, 0x8, RZ ;  /* 0x000000080a087824 */ /* 0x000fe200078e00ff */
[----:B------:R-:W-:Y:S01]  /*12b0*/  LOP3.LUT R3, R37, R24, RZ, 0x3c, !PT ;  /* 0x0000001825037212 */ /* 0x000fe200078e3cff */
[----:B------:R-:W-:Y:S01]  /*12c0*/  @!P2 IMAD.MOV R23, RZ, RZ, -R23 ;  /* 0x000000ffff17a224 */ /* 0x000fe200078e0a17 */
[----:B------:R-:W-:Y:S01]  /*12d0*/  LOP3.LUT R4, R2, 0x1fe, RZ, 0xc0, !PT ;  /* 0x000001fe02047812 */ /* 0x000fe200078ec0ff */
[----:B------:R-:W-:Y:S01]  /*12e0*/  @!P3 IMAD.IADD R60, R60, 0x1, -R39 ;  /* 0x000000013c3cb824 */ /* 0x000fe200078e0a27 */
[----:B------:R-:W-:Y:S01]  /*12f0*/  LOP3.LUT R24, R10, 0x7, RZ, 0xc0, !PT ;  /* 0x000000070a187812 */ /* 0x000fe200078ec0ff */
[--C-:B------:R-:W-:Y:S01]  /*1300*/  @!P6 IMAD.IADD R29, R29, 0x1, -R0.reuse ;  /* 0x000000011d1de824 */ /* 0x100fe200078e0a00 */
[----:B------:R-:W-:Y:S01]  /*1310*/  LOP3.LUT R37, R7, 0x1800, RZ, 0xc0, !PT ;  /* 0x0000180007257812 */ /* 0x000fe200078ec0ff */
[----:B------:R-:W-:Y:S01]  /*1320*/  @!P5 IMAD.IADD R31, R31, 0x1, -R0 ;  /* 0x000000011f1fd824 */ /* 0x000fe200078e0a00 */
[----:B------:R-:W-:Y:S01]  /*1330*/  LOP3.LUT R4, R4, 0x30, R35, 0x78, !PT ;  /* 0x0000003004047812 */ /* 0x000fe200078e7823 */
[----:B------:R-:W-:Y:S01]  /*1340*/  @!P4 IMAD.MOV R17, RZ, RZ, -R17 ;  /* 0x000000ffff11c224 */ /* 0x000fe200078e0a11 */
[----:B------:R-:W-:Y:S01]  /*1350*/  LOP3.LUT R35, R8, 0x30, RZ, 0xc0, !PT ;  /* 0x0000003008237812 */ /* 0x000fe200078ec0ff */
[----:B------:R-:W-:Y:S01]  /*1360*/  IMAD R37, R24, 0x10, R37 ;  /* 0x0000001018257824 */ /* 0x000fe200078e0225 */
[----:B------:R-:W-:Y:S01]  /*1370*/  ISETP.GE.AND P2, PT, R30, RZ, PT ;  /* 0x000000ff1e00720c */ /* 0x000fe20003f46270 */
[----:B------:R-:W-:Y:S01]  /*1380*/  IMAD.SHL.U32 R8, R10, 0x20, RZ ;  /* 0x000000200a087824 */ /* 0x000fe200078e00ff */
[----:B------:R-:W-:Y:S01]  /*1390*/  ISETP.GE.AND P3, PT, R32, RZ, PT ;  /* 0x000000ff2000720c */ /* 0x000fe20003f66270 */
[----:B------:R-:W-:Y:S01]  /*13a0*/  IMAD R26, R24, 0x40, R35 ;  /* 0x00000040181a7824 */ /* 0x000fe200078e0223 */
[----:B------:R-:W-:-:S02]  /*13b0*/  ISETP.GE.AND P6, PT, R34, RZ, PT ;  /* 0x000000ff2200720c */ /* 0x000fc40003fc6270 */
[----:B------:R-:W-:Y:S01]  /*13c0*/  ISETP.GE.AND P5, PT, R22, RZ, PT ;  /* 0x000000ff1600720c */ /* 0x000fe20003fa6270 */
[----:B------:R-:W-:Y:S01]  /*13d0*/  IMAD.MOV.U32 R22, RZ, RZ, R29 ;  /* 0x000000ffff167224 */ /* 0x000fe200078e001d */
[----:B------:R-:W-:Y:S02]  /*13e0*/  LOP3.LUT R37, R37, 0x30, R2, 0x78, !PT ;  /* 0x0000003025257812 */ /* 0x000fe400078e7802 */
[----:B------:R-:W-:Y:S02]  /*13f0*/  ISETP.GT.U32.AND P4, PT, R39, R60, PT ;  /* 0x0000003c2700720c */ /* 0x000fe40003f84070 */
[----:B------:R-:W-:Y:S01]  /*1400*/  LOP3.LUT R13, R26, R13, RZ, 0x3c, !PT ;  /* 0x0000000d1a0d7212 */ /* 0x000fe200078e3cff */
[----:B------:R-:W-:Y:S01]  /*1410*/  IMAD R2, R24, 0x100, R37 ;  /* 0x0000010018027824 */ /* 0x000fe200078e0225 */
[----:B------:R-:W-:Y:S01]  /*1420*/  LOP3.LUT R0, R8, 0x200, RZ, 0xc0, !PT ;  /* 0x0000020008007812 */ /* 0x000fe200078ec0ff */
[----:B------:R-:W-:Y:S01]  /*1430*/  IMAD.MOV.U32 R26, RZ, RZ, R33 ;  /* 0x000000ffff1a7224 */ /* 0x000fe200078e0021 */
[C---:B------:R-:W-:Y:S01]  /*1440*/  LOP3.LUT R62, R3.reuse, 0x20, RZ, 0x3c, !PT ;  /* 0x00000020033e7812 */ /* 0x040fe200078e3cff */
[----:B------:R-:W-:Y:S01]  /*1450*/  IMAD.MOV.U32 R24, RZ, RZ, R31 ;  /* 0x000000ffff187224 */ /* 0x000fe200078e001f */
[C---:B------:R-:W-:Y:S01]  /*1460*/  LOP3.LUT R63, R3.reuse, 0x40, RZ, 0x3c, !PT ;  /* 0x00000040033f7812 */ /* 0x040fe200078e3cff */
[----:B------:R-:W-:Y:S01]  /*1470*/  IMAD.IADD R0, R0, 0x1, R13 ;  /* 0x0000000100007824 */ /* 0x000fe200078e020d */
[----:B------:R-:W-:Y:S01]  /*1480*/  LOP3.LUT R13, RZ, c[0x0][0x17c], RZ, 0x33, !PT ;  /* 0x00005f00ff0d7a12 */ /* 0x000fe200078e33ff */
[----:B------:R-:W-:Y:S01]  /*1490*/  @!P2 IMAD.MOV R25, RZ, RZ, -R25 ;  /* 0x000000ffff19a224 */ /* 0x000fe200078e0a19 */
[----:B------:R-:W-:Y:S01]  /*14a0*/  ISETP.NE.AND P2, PT, RZ, c[0x0][0x17c], PT ;  /* 0x00005f00ff007a0c */ /* 0x000fe20003f45270 */
[----:B------:R-:W-:Y:S01]  /*14b0*/  @!P3 IMAD.MOV R27, RZ, RZ, -R27 ;  /* 0x000000ffff1bb224 */ /* 0x000fe200078e0a1b */
[----:B------:R-:W-:Y:S01]  /*14c0*/  LOP3.LUT R64, R3, 0x60, RZ, 0x3c, !PT ;  /* 0x0000006003407812 */ /* 0x000fe200078e3cff */
[----:B------:R-:W-:Y:S01]  /*14d0*/  @!P1 IMAD.MOV R26, RZ, RZ, -R26 ;  /* 0x000000ffff1a9224 */ /* 0x000fe200078e0a1a */
[C---:B------:R-:W-:Y:S01]  /*14e0*/  SEL R28, R13.reuse, R12, !P2 ;  /* 0x0000000c0d1c7207 */ /* 0x040fe20005000000 */
[----:B------:R-:W-:Y:S01]  /*14f0*/  @!P6 IMAD.MOV R22, RZ, RZ, -R22 ;  /* 0x000000ffff16e224 */ /* 0x000fe200078e0a16 */
[C---:B------:R-:W-:Y:S01]  /*1500*/  SEL R29, R13.reuse, R11, !P2 ;  /* 0x0000000b0d1d7207 */ /* 0x040fe20005000000 */
[----:B------:R-:W-:Y:S01]  /*1510*/  @!P5 IMAD.MOV R24, RZ, RZ, -R24 ;  /* 0x000000ffff18d224 */ /* 0x000fe200078e0a18 */
[C---:B------:R-:W-:Y:S01]  /*1520*/  SEL R30, R13.reuse, R14, !P2 ;  /* 0x0000000e0d1e7207 */ /* 0x040fe20005000000 */
[----:B------:R-:W-:Y:S01]  /*1530*/  @!P4 IMAD.IADD R60, R60, 0x1, -R39 ;  /* 0x000000013c3cc824 */ /* 0x000fe200078e0a27 */
[C---:B------:R-:W-:Y:S01]  /*1540*/  SEL R31, R13.reuse, R15, !P2 ;  /* 0x0000000f0d1f7207 */ /* 0x040fe20005000000 */
[----:B------:R-:W-:Y:S01]  /*1550*/  IMAD R28, R28, c[0x0][0x190], RZ ;  /* 0x000064001c1c7a24 */ /* 0x000fe200078e02ff */
[C---:B------:R-:W-:Y:S01]  /*1560*/  SEL R32, R13.reuse, R18, !P2 ;  /* 0x000000120d207207 */ /* 0x040fe20005000000 */
[----:B------:R-:W-:Y:S01]  /*1570*/  IMAD.MOV.U32 R71, RZ, RZ, R60 ;  /* 0x000000ffff477224 */ /* 0x000fe200078e003c */
[----:B------:R-:W-:Y:S01]  /*1580*/  SEL R33, R13, R20, !P2 ;  /* 0x000000140d217207 */ /* 0x000fe20005000000 */
[----:B------:R-:W-:Y:S01]  /*1590*/  IMAD R29, R29, c[0x0][0x190], RZ ;  /* 0x000064001d1d7a24 */ /* 0x000fe200078e02ff */
[C---:B------:R-:W-:Y:S01]  /*15a0*/  SEL R34, R13.reuse, R19, !P2 ;  /* 0x000000130d227207 */ /* 0x040fe20005000000 */
[----:B------:R-:W-:Y:S01]  /*15b0*/  IMAD R30, R30, c[0x0][0x190], RZ ;  /* 0x000064001e1e7a24 */ /* 0x000fe200078e02ff */
        /* <DEDUP_REMOVED lines=18> */
[----:B------:R-:W-:Y:S01]  /*16e0*/  ISETP.GE.AND P2, PT, R9, RZ, PT ;  /* 0x000000ff0900720c */ /* 0x000fe20003f46270 */
[----:B------:R-:W-:Y:S01]  /*16f0*/  IMAD R40, R40, c[0x0][0x190], RZ ;  /* 0x0000640028287a24 */ /* 0x000fe200078e02ff */
[----:B------:R-:W-:Y:S01]  /*1700*/  ISETP.NE.AND P1, PT, RZ, c[0x0][0x178], PT ;  /* 0x00005e00ff007a0c */ /* 0x000fe20003f25270 */
[----:B------:R-:W-:Y:S01]  /*1710*/  IMAD R41, R41, c[0x0][0x190], RZ ;  /* 0x0000640029297a24 */ /* 0x000fe200078e02ff */
[----:B------:R-:W-:Y:S01]  /*1720*/  LEA R105, P4, R28, c[0x0][0x168], 0x1 ;  /* 0x00005a001c697a11 */ /* 0x000fe200078808ff */
[----:B------:R-:W-:Y:S01]  /*1730*/  IMAD R42, R42, c[0x0][0x190], RZ ;  /* 0x000064002a2a7a24 */ /* 0x000fe200078e02ff */
[----:B------:R-:W-:Y:S01]  /*1740*/  LEA R102, P3, R29, c[0x0][0x168], 0x1 ;  /* 0x00005a001d667a11 */ /* 0x000fe200078608ff */
[----:B------:R-:W-:Y:S01]  /*1750*/  IMAD R43, R43, c[0x0][0x190], RZ ;  /* 0x000064002b2b7a24 */ /* 0x000fe200078e02ff */
[----:B------:R-:W-:Y:S01]  /*1760*/  LEA.HI.X.SX32 R104, R28, c[0x0][0x16c], 0x1, P4 ;  /* 0x00005b001c687a11 */ /* 0x000fe200020f0eff */
[----:B------:R-:W-:Y:S01]  /*1770*/  IMAD.MOV.U32 R24, RZ, RZ, c[0x0][0x18c] ;  /* 0x00006300ff187624 */ /* 0x000fe200078e00ff */
[----:B------:R-:W-:Y:S01]  /*1780*/  LEA.HI.X.SX32 R103, R29, c[0x0][0x16c], 0x1, P3 ;  /* 0x00005b001d677a11 */ /* 0x000fe200018f0eff */
[----:B------:R-:W-:Y:S01]  /*1790*/  IMAD.MOV.U32 R25, RZ, RZ, c[0x0][0x188] ;  /* 0x00006200ff197624 */ /* 0x000fe200078e00ff */
[----:B------:R-:W-:Y:S01]  /*17a0*/  LEA R95, P6, R32, c[0x0][0x168], 0x1 ;  /* 0x00005a00205f7a11 */ /* 0x000fe200078c08ff */
[----:B------:R-:W-:Y:S01]  /*17b0*/  @!P2 IMAD.MOV R71, RZ, RZ, -R71 ;  /* 0x000000ffff47a224 */ /* 0x000fe200078e0a47 */
[----:B------:R-:W-:Y:S01]  /*17c0*/  LEA R100, P2, R30, c[0x0][0x168], 0x1 ;  /* 0x00005a001e647a11 */ /* 0x000fe200078408ff */
[----:B------:R-:W-:Y:S01]  /*17d0*/  IMAD R22, R67, c[0x0][0x188], RZ ;  /* 0x0000620043167a24 */ /* 0x000fe200078e02ff */
[----:B------:R-:W-:Y:S01]  /*17e0*/  @!P1 LOP3.LUT R71, RZ, c[0x0][0x178], RZ, 0x33, !PT ;  /* 0x00005e00ff479a12 */ /* 0x000fe200078e33ff */
[----:B------:R-:W-:Y:S01]  /*17f0*/  IMAD R23, R70, c[0x0][0x188], RZ ;  /* 0x0000620046177a24 */ /* 0x000fe200078e02ff */
[----:B------:R-:W-:Y:S01]  /*1800*/  LEA R98, P1, R31, c[0x0][0x168], 0x1 ;  /* 0x00005a001f627a11 */ /* 0x000fe200078208ff */
[----:B------:R-:W-:Y:S01]  /*1810*/  IMAD.SHL.U32 R24, R24, 0x80, RZ ;  /* 0x0000008018187824 */ /* 0x000fe200078e00ff */
[----:B------:R-:W-:Y:S01]  /*1820*/  LEA.HI.X.SX32 R101, R30, c[0x0][0x16c], 0x1, P2 ;  /* 0x00005b001e657a11 */ /* 0x000fe200010f0eff */
[----:B------:R-:W-:Y:S01]  /*1830*/  IMAD R71, R71, c[0x0][0x184], RZ ;  /* 0x0000610047477a24 */ /* 0x000fe200078e02ff */
[----:B------:R-:W-:Y:S01]  /*1840*/  LEA.HI.X.SX32 R99, R31, c[0x0][0x16c], 0x1, P1 ;  /* 0x00005b001f637a11 */ /* 0x000fe200008f0eff */
[----:B------:R-:W-:Y:S01]  /*1850*/  IMAD.SHL.U32 R25, R25, 0x80, RZ ;  /* 0x0000008019197824 */ /* 0x000fe200078e00ff */
[----:B------:R-:W-:Y:S01]  /*1860*/  LEA R113, P4, R34, c[0x0][0x168], 0x1 ;  /* 0x00005a0022717a11 */ /* 0x000fe200078808ff */
[----:B------:R-:W-:Y:S01]  /*1870*/  IMAD R26, R5, c[0x0][0x18c], RZ ;  /* 0x00006300051a7a24 */ /* 0x000fe200078e02ff */
[----:B------:R-:W-:Y:S01]  /*1880*/  LEA R96, P5, R71, c[0x0][0x160], 0x1 ;  /* 0x0000580047607a11 */ /* 0x000fe200078a08ff */
[----:B------:R-:W-:Y:S01]  /*1890*/  IMAD R60, R69, c[0x0][0x188], RZ ;  /* 0x00006200453c7a24 */ /* 0x000fe200078e02ff */
[----:B------:R-:W-:-:S02]  /*18a0*/  LEA R90, P3, R35, c[0x0][0x168], 0x1 ;  /* 0x00005a00235a7a11 */ /* 0x000fc400078608ff */
[----:B------:R-:W-:Y:S02]  /*18b0*/  LEA.HI.X.SX32 R97, R71, c[0x0][0x164], 0x1, P5 ;  /* 0x0000590047617a11 */ /* 0x000fe400028f0eff */
[----:B------:R-:W-:Y:S02]  /*18c0*/  LEA R92, P5, R33, c[0x0][0x168], 0x1 ;  /* 0x00005a00215c7a11 */ /* 0x000fe400078a08ff */
[----:B------:R-:W-:Y:S02]  /*18d0*/  LEA R112, P2, R36, c[0x0][0x168], 0x1 ;  /* 0x00005a0024707a11 */ /* 0x000fe400078408ff */
[----:B------:R-:W-:Y:S02]  /*18e0*/  LEA R109, P1, R37, c[0x0][0x168], 0x1 ;  /* 0x00005a00256d7a11 */ /* 0x000fe400078208ff */
[C---:B------:R-:W-:Y:S02]  /*18f0*/  LOP3.LUT R11, R70.reuse, 0x28, RZ, 0xfc, !PT ;  /* 0x00000028460b7812 */ /* 0x040fe400078efcff */
[----:B------:R-:W-:-:S02]  /*1900*/  LOP3.LUT R12, R70, 0x30, RZ, 0xfc, !PT ;  /* 0x00000030460c7812 */ /* 0x000fc400078efcff */
[----:B------:R-:W-:Y:S01]  /*1910*/  LEA.HI R13, R10, 0x38, RZ, 0x1b ;  /* 0x000000380a0d7811 */ /* 0x000fe200078fd8ff */
[----:B------:R-:W-:Y:S01]  /*1920*/  IMAD R57, R11, c[0x0][0x188], RZ ;  /* 0x000062000b397a24 */ /* 0x000fe200078e02ff */
[----:B------:R-:W-:Y:S01]  /*1930*/  LOP3.LUT R14, R70, 0x40, RZ, 0xfc, !PT ;  /* 0x00000040460e7812 */ /* 0x000fe200078efcff */
[----:B------:R-:W-:Y:S01]  /*1940*/  IMAD R56, R12, c[0x0][0x188], RZ ;  /* 0x000062000c387a24 */ /* 0x000fe200078e02ff */
[C---:B------:R-:W-:Y:S01]  /*1950*/  LOP3.LUT R15, R70.reuse, 0x48, RZ, 0xfc, !PT ;  /* 0x00000048460f7812 */ /* 0x040fe200078efcff */
[----:B------:R-:W-:Y:S01]  /*1960*/  IMAD R49, R13, c[0x0][0x188], RZ ;  /* 0x000062000d317a24 */ /* 0x000fe200078e02ff */
[----:B------:R-:W-:Y:S01]  /*1970*/  LOP3.LUT R16, R70, 0x50, RZ, 0xfc, !PT ;  /* 0x0000005046107812 */ /* 0x000fe200078efcff */
[----:B------:R-:W-:Y:S01]  /*1980*/  IMAD R55, R14, c[0x0][0x188], RZ ;  /* 0x000062000e377a24 */ /* 0x000fe200078e02ff */
        /* <DEDUP_REMOVED lines=10> */
[----:B------:R-:W-:Y:S01]  /*1a30*/  LEA.HI.X.SX32 R94, R32, c[0x0][0x16c], 0x1, P6 ;  /* 0x00005b00205e7a11 */ /* 0x000fe200030f0eff */
[----:B------:R-:W-:Y:S01]  /*1a40*/  IMAD R50, R20, c[0x0][0x188], RZ ;  /* 0x0000620014327a24 */ /* 0x000fe200078e02ff */
[----:B------:R-:W-:Y:S01]  /*1a50*/  LEA.HI.X.SX32 R93, R33, c[0x0][0x16c], 0x1, P5 ;  /* 0x00005b00215d7a11 */ /* 0x000fe200028f0eff */
[----:B------:R-:W-:Y:S01]  /*1a60*/  IMAD R27, R21, c[0x0][0x188], RZ ;  /* 0x00006200151b7a24 */ /* 0x000fe200078e02ff */
[----:B------:R-:W-:-:S02]  /*1a70*/  LEA.HI.X.SX32 R115, R34, c[0x0][0x16c], 0x1, P4 ;  /* 0x00005b0022737a11 */ /* 0x000fc400020f0eff */
[----:B------:R-:W-:Y:S02]  /*1a80*/  LEA.HI.X.SX32 R91, R35, c[0x0][0x16c], 0x1, P3 ;  /* 0x00005b00235b7a11 */ /* 0x000fe400018f0eff */
[----:B------:R-:W-:Y:S02]  /*1a90*/  LEA.HI.X.SX32 R111, R36, c[0x0][0x16c], 0x1, P2 ;  /* 0x00005b00246f7a11 */ /* 0x000fe400010f0eff */
[----:B------:R-:W-:Y:S02]  /*1aa0*/  LEA.HI.X.SX32 R110, R37, c[0x0][0x16c], 0x1, P1 ;  /* 0x00005b00256e7a11 */ /* 0x000fe400008f0eff */
[----:B------:R-:W-:Y:S02]  /*1ab0*/  LEA R88, P6, R38, c[0x0][0x168], 0x1 ;  /* 0x00005a0026587a11 */ /* 0x000fe400078c08ff */
[----:B------:R-:W-:Y:S02]  /*1ac0*/  LEA R87, P5, R39, c[0x0][0x168], 0x1 ;  /* 0x00005a0027577a11 */ /* 0x000fe400078a08ff */
[----:B------:R-:W-:-:S02]  /*1ad0*/  LEA R84, P4, R40, c[0x0][0x168], 0x1 ;  /* 0x00005a0028547a11 */ /* 0x000fc400078808ff */
[----:B------:R-:W-:Y:S02]  /*1ae0*/  LEA R82, P3, R41, c[0x0][0x168], 0x1 ;  /* 0x00005a0029527a11 */ /* 0x000fe400078608ff */
[----:B------:R-:W-:Y:S02]  /*1af0*/  LEA R78, P2, R42, c[0x0][0x168], 0x1 ;  /* 0x00005a002a4e7a11 */ /* 0x000fe400078408ff */
[----:B------:R-:W-:Y:S02]  /*1b00*/  LEA R71, P1, R43, c[0x0][0x168], 0x1 ;  /* 0x00005a002b477a11 */ /* 0x000fe400078208ff */
[----:B------:R-:W-:Y:S02]  /*1b10*/  LOP3.LUT R65, R2, 0x40, RZ, 0x3c, !PT ;  /* 0x0000004002417812 */ /* 0x000fe400078e3cff */
[----:B------:R-:W-:Y:S02]  /*1b20*/  LEA.HI.X.SX32 R89, R38, c[0x0][0x16c], 0x1, P6 ;  /* 0x00005b0026597a11 */ /* 0x000fe400030f0eff */
[----:B------:R-:W-:-:S02]  /*1b30*/  LEA.HI.X.SX32 R86, R39, c[0x0][0x16c], 0x1, P5 ;  /* 0x00005b0027567a11 */ /* 0x000fc400028f0eff */
[----:B------:R-:W-:Y:S02]  /*1b40*/  LEA.HI.X.SX32 R85, R40, c[0x0][0x16c], 0x1, P4 ;  /* 0x00005b0028557a11 */ /* 0x000fe400020f0eff */
[----:B------:R-:W-:Y:S02]  /*1b50*/  LEA.HI.X.SX32 R83, R41, c[0x0][0x16c], 0x1, P3 ;  /* 0x00005b0029537a11 */ /* 0x000fe400018f0eff */
[----:B------:R-:W-:Y:S02]  /*1b60*/  LEA.HI.X.SX32 R77, R42, c[0x0][0x16c], 0x1, P2 ;  /* 0x00005b002a4d7a11 */ /* 0x000fe400010f0eff */
[----:B------:R-:W-:Y:S02]  /*1b70*/  LEA.HI.X.SX32 R76, R43, c[0x0][0x16c], 0x1, P1 ;  /* 0x00005b002b4c7a11 */ /* 0x000fe400008f0eff */
.L_x_1:
[----:B------:R-:W-:Y:S01]  /*1b80*/  ISETP.GE.AND P1, PT, R70, UR4, PT ;  /* 0x0000000446007c0c */ /* 0x000fe2000bf26270 */
[----:B------:R-:W-:Y:S01]  /*1b90*/  IMAD.WIDE R28, R23, 0x2, R96 ;  /* 0x00000002171c7825 */ /* 0x000fe200078e0260 */
[----:B------:R-:W-:Y:S02]  /*1ba0*/  PRMT R114, RZ, 0x7610, R114 ;  /* 0x00007610ff727816 */ /* 0x000fe40000000072 */
[----:B------:R-:W-:-:S09]  /*1bb0*/  ISETP.GE.AND P3, PT, R67, UR4, PT ;  /* 0x0000000443007c0c */ /* 0x000fd2000bf66270 */
[----:B------:R0:W2:Y:S01]  /*1bc0*/  @!P1 LDG.E.U16 R114, [R28.64] ;  /* 0x000000061c729981 */ /* 0x0000a2000c1e1500 */
[----:B------:R-:W-:Y:S01]  /*1bd0*/  ISETP.GE.AND P1, PT, R69, UR4, PT ;  /* 0x0000000445007c0c */ /* 0x000fe2000bf26270 */
[--C-:B------:R-:W-:Y:S01]  /*1be0*/  IMAD.WIDE R30, R60, 0x2, R96.reuse ;  /* 0x000000023c1e7825 */ /* 0x100fe200078e0260 */
[----:B------:R-:W-:Y:S02]  /*1bf0*/  ISETP.GE.AND P2, PT, R68, UR4, PT ;  /* 0x0000000444007c0c */ /* 0x000fe4000bf46270 */
[----:B------:R-:W-:Y:S01]  /*1c00*/  ISETP.GE.AND P4, PT, R66, UR4, PT ;  /* 0x0000000442007c0c */ /* 0x000fe2000bf86270 */
[----:B------:R-:W-:Y:S01]  /*1c10*/  IMAD.WIDE R32, R59, 0x2, R96 ;  /* 0x000000023b207825 */ /* 0x000fe200078e0260 */
[----:B0-----:R-:W-:-:S03]  /*1c20*/  PRMT R28, RZ, 0x7610, R28 ;  /* 0x00007610ff1c7816 */ /* 0x001fc6000000001c */
[----:B------:R-:W-:Y:S01]  /*1c30*/  IMAD.WIDE R34, R22, 0x2, R96 ;  /* 0x0000000216227825 */ /* 0x000fe200078e0260 */
[----:B------:R-:W-:-:S03]  /*1c40*/  PRMT R29, RZ, 0x7610, R29 ;  /* 0x00007610ff1d7816 */ /* 0x000fc6000000001d */
[----:B------:R0:W3:Y:S01]  /*1c50*/  @!P1 LDG.E.U16 R28, [R30.64] ;  /* 0x000000061e1c9981 */ /* 0x0000e2000c1e1500 */
[----:B------:R-:W-:Y:S01]  /*1c60*/  ISETP.GE.AND P1, PT, R12, UR4, PT ;  /* 0x000000040c007c0c */ /* 0x000fe2000bf26270 */
[--C-:B------:R-:W-:Y:S01]  /*1c70*/  IMAD.WIDE R36, R58, 0x2, R96.reuse ;  /* 0x000000023a247825 */ /* 0x100fe200078e0260 */
[----:B------:R-:W-:Y:S01]  /*1c80*/  ISETP.GE.AND P5, PT, R11, UR4, PT ;  /* 0x000000040b007c0c */ /* 0x000fe2000bfa6270 */
[----:B------:R1:W4:Y:S01]  /*1c90*/  @!P2 LDG.E.U16 R29, [R32.64] ;  /* 0x00000006201da981 */ /* 0x000322000c1e1500 */
[----:B------:R-:W-:Y:S01]  /*1ca0*/  ISETP.GE.AND P2, PT, R13, UR4, PT ;  /* 0x000000040d007c0c */ /* 0x000fe2000bf46270 */
[----:B------:R-:W-:Y:S01]  /*1cb0*/  IMAD.WIDE R38, R57, 0x2, R96 ;  /* 0x0000000239267825 */ /* 0x000fe200078e0260 */
[----:B0-----:R-:W-:Y:S02]  /*1cc0*/  PRMT R30, RZ, 0x7610, R30 ;  /* 0x00007610ff1e7816 */ /* 0x001fe4000000001e */
[----:B------:R-:W-:Y:S02]  /*1cd0*/  PRMT R31, RZ, 0x7610, R31 ;  /* 0x00007610ff1f7816 */ /* 0x000fe4000000001f */
[----:B-1----:R-:W-:-:S02]  /*1ce0*/  PRMT R33, RZ, 0x7610, R33 ;  /* 0x00007610ff217816 */ /* 0x002fc40000000021 */
[----:B------:R0:W5:Y:S01]  /*1cf0*/  @!P3 LDG.E.U16 R30, [R34.64] ;  /* 0x00000006221eb981 */ /* 0x000162000c1e1500 */
[----:B------:R-:W-:Y:S01]  /*1d00*/  ISETP.GE.AND P3, PT, R14, UR4, PT ;  /* 0x000000040e007c0c */ /* 0x000fe2000bf66270 */
[----:B------:R-:W-:Y:S01]  /*1d10*/  IMAD.WIDE R40, R55, 0x2, R96 ;  /* 0x0000000237287825 */ /* 0x000fe200078e0260 */
[----:B------:R-:W-:Y:S01]  /*1d20*/  PRMT R32, RZ, 0x7610, R32 ;  /* 0x00007610ff207816 */ /* 0x000fe20000000020 */
[----:B------:R1:W2:Y:S01]  /*1d30*/  @!P4 LDG.E.U16 R31, [R36.64] ;  /* 0x00000006241fc981 */ /* 0x0002a2000c1e1500 */
[----:B------:R-:W-:-:S04]  /*1d40*/  ISETP.GE.AND P4, PT, R15, UR4, PT ;  /* 0x000000040f007c0c */ /* 0x000fc8000bf86270 */
[----:B------:R1:W2:Y:S01]  /*1d50*/  @!P5 LDG.E.U16 R32, [R38.64] ;  /* 0x000000062620d981 */ /* 0x0002a2000c1e1500 */
[----:B0-----:R-:W-:Y:S01]  /*1d60*/  PRMT R35, RZ, 0x7610, R35 ;  /* 0x00007610ff237816 */ /* 0x001fe20000000023 */
[----:B-1----:R-:W-:Y:S01]  /*1d70*/  IMAD.WIDE R36, R56, 0x2, R96 ;  /* 0x0000000238247825 */ /* 0x002fe200078e0260 */
[----:B------:R-:W-:-:S04]  /*1d80*/  PRMT R34, RZ, 0x7610, R34 ;  /* 0x00007610ff227816 */ /* 0x000fc80000000022 */
[----:B------:R0:W4:Y:S04]  /*1d90*/  @!P3 LDG.E.U16 R35, [R40.64] ;  /* 0x000000062823b981 */ /* 0x000128000c1e1500 */
[----:B------:R1:W5:Y:S01]  /*1da0*/  @!P1 LDG.E.U16 R33, [R36.64] ;  /* 0x0000000624219981 */ /* 0x000362000c1e1500 */
[----:B------:R-:W-:Y:S01]  /*1db0*/  ISETP.GE.AND P1, PT, R16, UR4, PT ;  /* 0x0000000410007c0c */ /* 0x000fe2000bf26270 */
[----:B------:R-:W-:-:S04]  /*1dc0*/  IMAD.WIDE R38, R49, 0x2, R96 ;  /* 0x0000000231267825 */ /* 0x000fc800078e0260 */
[----:B0-----:R-:W-:Y:S01]  /*1dd0*/  IMAD.WIDE R40, R54, 0x2, R96 ;  /* 0x0000000236287825 */ /* 0x001fe200078e0260 */
[----:B------:R0:W5:Y:S01]  /*1de0*/  @!P2 LDG.E.U16 R34, [R38.64] ;  /* 0x000000062622a981 */ /* 0x000162000c1e1500 */
[----:B-1----:R-:W-:Y:S02]  /*1df0*/  PRMT R36, RZ, 0x7610, R36 ;  /* 0x00007610ff247816 */ /* 0x002fe40000000024 */
[----:B------:R-:W-:Y:S01]  /*1e00*/  IMAD.WIDE R42, R53, 0x2, R96 ;  /* 0x00000002352a7825 */ /* 0x000fe200078e0260 */
[----:B------:R-:W-:Y:S02]  /*1e10*/  ISETP.GE.AND P3, PT, R18, UR4, PT ;  /* 0x0000000412007c0c */ /* 0x000fe4000bf66270 */
[----:B------:R-:W-:Y:S01]  /*1e20*/  PRMT R37, RZ, 0x7610, R37 ;  /* 0x00007610ff257816 */ /* 0x000fe20000000025 */
[----:B------:R1:W5:Y:S01]  /*1e30*/  @!P4 LDG.E.U16 R36, [R40.64] ;  /* 0x000000062824c981 */ /* 0x000362000c1e1500 */
[----:B------:R-:W-:Y:S02]  /*1e40*/  ISETP.GE.AND P4, PT, R20, UR4, PT ;  /* 0x0000000414007c0c */ /* 0x000fe4000bf86270 */
[----:B------:R-:W-:-:S02]  /*1e50*/  ISETP.GE.AND P2, PT, R17, UR4, PT ;  /* 0x0000000411007c0c */ /* 0x000fc4000bf46270 */
[----:B------:R1:W5:Y:S01]  /*1e60*/  @!P1 LDG.E.U16 R37, [R42.64] ;  /* 0x000000062a259981 */ /* 0x000362000c1e1500 */
[----:B------:R-:W-:Y:S01]  /*1e70*/  ISETP.GE.AND P5, PT, R19, UR4, PT ;  /* 0x0000000413007c0c */ /* 0x000fe2000bfa6270 */
[----:B------:R-:W-:Y:S01]  /*1e80*/  IMAD.WIDE R74, R50, 0x2, R96 ;  /* 0x00000002324a7825 */ /* 0x000fe200078e0260 */
[----:B0-----:R-:W-:Y:S02]  /*1e90*/  PRMT R39, RZ, 0x7610, R39 ;  /* 0x00007610ff277816 */ /* 0x001fe40000000027 */
[----:B------:R-:W-:Y:S02]  /*1ea0*/  ISETP.GE.AND P1, PT, R21, UR4, PT ;  /* 0x0000000415007c0c */ /* 0x000fe4000bf26270 */
[----:B-1----:R-:W-:Y:S01]  /*1eb0*/  PRMT R41, RZ, 0x7610, R41 ;  /* 0x00007610ff297816 */ /* 0x002fe20000000029 */
[----:B------:R-:W-:Y:S01]  /*1ec0*/  IMAD.WIDE R72, R48, 0x2, R96 ;  /* 0x0000000230487825 */ /* 0x000fe200078e0260 */
[----:B------:R-:W-:-:S03]  /*1ed0*/  PRMT R38, RZ, 0x7610, R38 ;  /* 0x00007610ff267816 */ /* 0x000fc60000000026 */
[----:B------:R-:W-:Y:S01]  /*1ee0*/  IMAD.WIDE R42, R52, 0x2, R96 ;  /* 0x00000002342a7825 */ /* 0x000fe200078e0260 */
[----:B------:R0:W5:Y:S01]  /*1ef0*/  @!P4 LDG.E.U16 R41, [R74.64] ;  /* 0x000000064a29c981 */ /* 0x000162000c1e1500 */
[----:B------:R-:W-:-:S03]  /*1f00*/  PRMT R40, RZ, 0x7610, R40 ;  /* 0x00007610ff287816 */ /* 0x000fc60000000028 */
[----:B------:R1:W5:Y:S04]  /*1f10*/  @!P3 LDG.E.U16 R39, [R42.64] ;  /* 0x000000062a27b981 */ /* 0x000368000c1e1500 */
[----:B------:R1:W5:Y:S01]  /*1f20*/  @!P2 LDG.E.U16 R38, [R72.64] ;  /* 0x000000064826a981 */ /* 0x000362000c1e1500 */
[----:B0-----:R-:W-:Y:S02]  /*1f30*/  IMAD.MOV.U32 R74, RZ, RZ, R78 ;  /* 0x000000ffff4a7224 */ /* 0x001fe400078e004e */
[----:B------:R-:W-:Y:S01]  /*1f40*/  IMAD.WIDE R78, R27, 0x2, R96 ;  /* 0x000000021b4e7825 */ /* 0x000fe200078e0260 */
[----:B-1----:R-:W-:-:S03]  /*1f50*/  PRMT R42, RZ, 0x7610, R42 ;  /* 0x00007610ff2a7816 */ /* 0x002fc6000000002a */
[----:B------:R-:W-:-:S03]  /*1f60*/  IMAD.WIDE R72, R51, 0x2, R96 ;  /* 0x0000000233487825 */ /* 0x000fc600078e0260 */
[----:B------:R0:W5:Y:S04]  /*1f70*/  @!P1 LDG.E.U16 R42, [R78.64] ;  /* 0x000000064e2a9981 */ /* 0x000168000c1e1500 */
[----:B------:R1:W5:Y:S04]  /*1f80*/  @!P5 LDG.E.U16 R40, [R72.64] ;  /* 0x000000064828d981 */ /* 0x000368000c1e1500 */
[----:B------:R-:W-:Y:S01]  /*1f90*/  BAR.SYNC.DEFER_BLOCKING 0x0 ;  /* 0x0000000000007b1d */ /* 0x000fe20000010000 */
[----:B------:R-:W-:Y:S01]  /*1fa0*/  ISETP.GE.AND P2, PT, R5, UR4, PT ;  /* 0x0000000405007c0c */ /* 0x000fe2000bf46270 */
[----:B------:R-:W-:-:S02]  /*1fb0*/  IMAD.MOV.U32 R75, RZ, RZ, R77 ;  /* 0x000000ffff4b7224 */ /* 0x000fc400078e004d */
[--C-:B-1----:R-:W-:Y:S01]  /*1fc0*/  IMAD.MOV.U32 R72, RZ, RZ, R71.reuse ;  /* 0x000000ffff487224 */ /* 0x102fe200078e0047 */
[----:B------:R-:W-:Y:S01]  /*1fd0*/  PRMT R71, RZ, 0x7610, R71 ;  /* 0x00007610ff477816 */ /* 0x000fe20000000047 */
[----:B------:R-:W-:Y:S02]  /*1fe0*/  IMAD.MOV.U32 R73, RZ, RZ, R76 ;  /* 0x000000ffff497224 */ /* 0x000fe400078e004c */
[----:B------:R-:W-:Y:S01]  /*1ff0*/  IMAD.WIDE R76, R26, 0x2, R74 ;  /* 0x000000021a4c7825 */ /* 0x000fe200078e024a */
[----:B------:R-:W-:-:S03]  /*2000*/  PRMT R43, RZ, 0x7610, R43 ;  /* 0x00007610ff2b7816 */ /* 0x000fc6000000002b */
[----:B------:R-:W-:Y:S01]  /*2010*/  IMAD.WIDE R80, R26, 0x2, R72 ;  /* 0x000000021a507825 */ /* 0x000fe200078e0248 */
[----:B------:R-:W-:-:S03]  /*2020*/  PRMT R106, RZ, 0x7610, R106 ;  /* 0x00007610ff6a7816 */ /* 0x000fc6000000006a */
[----:B0-----:R-:W-:Y:S02]  /*2030*/  IMAD.MOV.U32 R78, RZ, RZ, R84 ;  /* 0x000000ffff4e7224 */ /* 0x001fe400078e0054 */
[----:B------:R-:W-:Y:S01]  /*2040*/  IMAD.MOV.U32 R79, RZ, RZ, R85 ;  /* 0x000000ffff4f7224 */ /* 0x000fe200078e0055 */
[----:B------:R0:W5:Y:S01]  /*2050*/  @!P2 LDG.E.U16 R71, [R76.64] ;  /* 0x000000064c47a981 */ /* 0x000162000c1e1500 */
[----:B------:R-:W-:-:S03]  /*2060*/  PRMT R107, RZ, 0x7610, R107 ;  /* 0x00007610ff6b7816 */ /* 0x000fc6000000006b */
[----:B------:R1:W5:Y:S01]  /*2070*/  @!P2 LDG.E.U16 R43, [R80.64] ;  /* 0x00000006502ba981 */ /* 0x000362000c1e1500 */
[----:B0-----:R-:W-:Y:S02]  /*2080*/  IMAD.MOV.U32 R76, RZ, RZ, R82 ;  /* 0x000000ffff4c7224 */ /* 0x001fe400078e0052 */
[----:B------:R-:W-:Y:S02]  /*2090*/  IMAD.MOV.U32 R77, RZ, RZ, R83 ;  /* 0x000000ffff4d7224 */ /* 0x000fe400078e0053 */
[----:B-1----:R-:W-:Y:S02]  /*20a0*/  IMAD.MOV.U32 R80, RZ, RZ, R87 ;  /* 0x000000ffff507224 */ /* 0x002fe400078e0057 */
[----:B------:R-:W-:Y:S02]  /*20b0*/  IMAD.MOV.U32 R81, RZ, RZ, R86 ;  /* 0x000000ffff517224 */ /* 0x000fe400078e0056 */
[----:B------:R-:W-:Y:S01]  /*20c0*/  IMAD.WIDE R82, R26, 0x2, R76 ;  /* 0x000000021a527825 */ /* 0x000fe200078e024c */
[----:B------:R-:W-:-:S03]  /*20d0*/  PRMT R108, RZ, 0x7610, R108 ;  /* 0x00007610ff6c7816 */ /* 0x000fc6000000006c */
[C---:B------:R-:W-:Y:S01]  /*20e0*/  IMAD.WIDE R84, R26.reuse, 0x2, R78 ;  /* 0x000000021a547825 */ /* 0x040fe200078e024e */
[----:B------:R0:W5:Y:S03]  /*20f0*/  @!P2 LDG.E.U16 R106, [R82.64] ;  /* 0x00000006526aa981 */ /* 0x000166000c1e1500 */
[----:B------:R-:W-:Y:S01]  /*2100*/  IMAD.WIDE R86, R26, 0x2, R80 ;  /* 0x000000021a567825 */ /* 0x000fe200078e0250 */
[----:B------:R1:W5:Y:S04]  /*2110*/  @!P2 LDG.E.U16 R107, [R84.64] ;  /* 0x00000006546ba981 */ /* 0x000368000c1e1500 */
[----:B------:R1:W5:Y:S01]  /*2120*/  @!P2 LDG.E.U16 R108, [R86.64] ;  /* 0x00000006566ca981 */ /* 0x000362000c1e1500 */
[----:B0-----:R-:W-:-:S02]  /*2130*/  IMAD.MOV.U32 R82, RZ, RZ, R88 ;  /* 0x000000ffff527224 */ /* 0x001fc400078e0058 */
[----:B------:R-:W-:Y:S02]  /*2140*/  IMAD.MOV.U32 R83, RZ, RZ, R89 ;  /* 0x000000ffff537224 */ /* 0x000fe400078e0059 */
[--C-:B-1----:R-:W-:Y:S01]  /*2150*/  IMAD.MOV.U32 R84, RZ, RZ, R109.reuse ;  /* 0x000000ffff547224 */ /* 0x102fe200078e006d */
[----:B------:R-:W-:Y:S01]  /*2160*/  PRMT R109, RZ, 0x7610, R109 ;  /* 0x00007610ff6d7816 */ /* 0x000fe2000000006d */
[----:B------:R-:W-:Y:S02]  /*2170*/  IMAD.MOV.U32 R85, RZ, RZ, R110 ;  /* 0x000000ffff557224 */ /* 0x000fe400078e006e */
[----:B------:R-:W-:Y:S01]  /*2180*/  IMAD.WIDE R86, R26, 0x2, R82 ;  /* 0x000000021a567825 */ /* 0x000fe200078e0252 */
[----:B------:R-:W-:-:S03]  /*2190*/  PRMT R110, RZ, 0x7610, R110 ;  /* 0x00007610ff6e7816 */ /* 0x000fc6000000006e */
[----:B------:R-:W-:Y:S01]  /*21a0*/  IMAD.WIDE R88, R26, 0x2, R84 ;  /* 0x000000021a587825 */ /* 0x000fe200078e0254 */
[----:B------:R0:W5:Y:S04]  /*21b0*/  @!P2 LDG.E.U16 R109, [R86.64] ;  /* 0x00000006566da981 */ /* 0x000168000c1e1500 */
[----:B------:R1:W5:Y:S01]  /*21c0*/  @!P2 LDG.E.U16 R110, [R88.64] ;  /* 0x00000006586ea981 */ /* 0x000362000c1e1500 */
[----:B0-----:R-:W-:Y:S02]  /*21d0*/  IMAD.MOV.U32 R86, RZ, RZ, R112 ;  /* 0x000000ffff567224 */ /* 0x001fe400078e0070 */
[--C-:B------:R-:W-:Y:S01]  /*21e0*/  IMAD.MOV.U32 R87, RZ, RZ, R111.reuse ;  /* 0x000000ffff577224 */ /* 0x100fe200078e006f */
[----:B------:R-:W-:-:S03]  /*21f0*/  PRMT R111, RZ, 0x7610, R111 ;  /* 0x00007610ff6f7816 */ /* 0x000fc6000000006f */
[----:B-1----:R-:W-:Y:S01]  /*2200*/  IMAD.WIDE R88, R26, 0x2, R86 ;  /* 0x000000021a587825 */ /* 0x002fe200078e0256 */
[----:B------:R-:W-:-:S04]  /*2210*/  PRMT R112, RZ, 0x7610, R112 ;  /* 0x00007610ff707816 */ /* 0x000fc80000000070 */
[----:B------:R0:W5:Y:S02]  /*2220*/  @!P2 LDG.E.U16 R111, [R88.64] ;  /* 0x00000006586fa981 */ /* 0x000164000c1e1500 */
[----:B0-----:R-:W-:Y:S02]  /*2230*/  IMAD.MOV.U32 R88, RZ, RZ, R90 ;  /* 0x000000ffff587224 */ /* 0x001fe400078e005a */
[----:B------:R-:W-:-:S04]  /*2240*/  IMAD.MOV.U32 R89, RZ, RZ, R91 ;  /* 0x000000ffff597224 */ /* 0x000fc800078e005b */
[----:B------:R-:W-:-:S05]  /*2250*/  IMAD.WIDE R90, R26, 0x2, R88 ;  /* 0x000000021a5a7825 */ /* 0x000fca00078e0258 */
[----:B------:R0:W5:Y:S01]  /*2260*/  @!P2 LDG.E.U16 R112, [R90.64] ;  /* 0x000000065a70a981 */ /* 0x000162000c1e1500 */
[----:B------:R-:W-:Y:S01]  /*2270*/  LOP3.LUT R95, R95, R94, RZ, 0x3c, !PT ;  /* 0x0000005e5f5f7212 */ /* 0x000fe200078e3cff */
[----:B0-----:R-:W-:Y:S02]  /*2280*/  IMAD.MOV.U32 R90, RZ, RZ, R113 ;  /* 0x000000ffff5a7224 */ /* 0x001fe400078e0071 */
[----:B------:R-:W-:Y:S01]  /*2290*/  IMAD.MOV.U32 R91, RZ, RZ, R115 ;  /* 0x000000ffff5b7224 */ /* 0x000fe200078e0073 */
[----:B------:R-:W-:-:S03]  /*22a0*/  PRMT R113, RZ, 0x7610, R113 ;  /* 0x00007610ff717816 */ /* 0x000fc60000000071 */
[C---:B------:R-:W-:Y:S01]  /*22b0*/  IMAD.WIDE R116, R26.reuse, 0x2, R90 ;  /* 0x000000021a747825 */ /* 0x040fe200078e025a */
[C---:B------:R-:W-:Y:S02]  /*22c0*/  LOP3.LUT R94, R95.reuse, R94, RZ, 0x3c, !PT ;  /* 0x0000005e5f5e7212 */ /* 0x040fe400078e3cff */
[----:B------:R-:W-:Y:S02]  /*22d0*/  PRMT R115, RZ, 0x7610, R115 ;  /* 0x00007610ff737816 */ /* 0x000fe40000000073 */
[----:B------:R0:W5:Y:S01]  /*22e0*/  @!P2 LDG.E.U16 R113, [R116.64] ;  /* 0x000000067471a981 */ /* 0x000162000c1e1500 */
[----:B------:R-:W-:Y:S01]  /*22f0*/  LOP3.LUT R95, R95, R94, RZ, 0x3c, !PT ;  /* 0x0000005e5f5f7212 */ /* 0x000fe200078e3cff */
[----:B0-----:R-:W-:-:S05]  /*2300*/  IMAD.WIDE R116, R26, 0x2, R92 ;  /* 0x000000021a747825 */ /* 0x001fca00078e025c */
[----:B------:R0:W5:Y:S01]  /*2310*/  @!P2 LDG.E.U16 R115, [R116.64] ;  /* 0x000000067473a981 */ /* 0x000162000c1e1500 */
[----:B------:R-:W-:Y:S01]  /*2320*/  IMAD.WIDE R118, R26, 0x2, R94 ;  /* 0x000000021a767825 */ /* 0x000fe200078e025e */
[----:B0-----:R-:W-:Y:S02]  /*2330*/  PRMT R116, RZ, 0x7610, R116 ;  /* 0x00007610ff747816 */ /* 0x001fe40000000074 */
[----:B------:R-:W-:-:S04]  /*2340*/  PRMT R117, RZ, 0x7610, R117 ;  /* 0x00007610ff757816 */ /* 0x000fc80000000075 */
[----:B------:R0:W5:Y:S01]  /*2350*/  @!P2 LDG.E.U16 R116, [R118.64] ;  /* 0x000000067674a981 */ /* 0x000162000c1e1500 */
[----:B------:R-:W-:Y:S02]  /*2360*/  PRMT R120, RZ, 0x7610, R120 ;  /* 0x00007610ff787816 */ /* 0x000fe40000000078 */
[----:B------:R-:W-:Y:S01]  /*2370*/  LOP3.LUT R105, R105, R104, RZ, 0x3c, !PT ;  /* 0x0000006869697212 */ /* 0x000fe200078e3cff */
[----:B0-----:R-:W-:-:S03]  /*2380*/  IMAD.WIDE R118, R26, 0x2, R98 ;  /* 0x000000021a767825 */ /* 0x001fc600078e0262 */
[C---:B------:R-:W-:Y:S02]  /*2390*/  LOP3.LUT R104, R105.reuse, R104, RZ, 0x3c, !PT ;  /* 0x0000006869687212 */ /* 0x040fe400078e3cff */
[----:B------:R0:W5:Y:S01]  /*23a0*/  @!P2 LDG.E.U16 R117, [R118.64] ;  /* 0x000000067675a981 */ /* 0x000162000c1e1500 */
[----:B------:R-:W-:Y:S02]  /*23b0*/  PRMT R122, RZ, 0x7610, R122 ;  /* 0x00007610ff7a7816 */ /* 0x000fe4000000007a */
[----:B------:R-:W-:Y:S01]  /*23c0*/  LOP3.LUT R105, R105, R104, RZ, 0x3c, !PT ;  /* 0x0000006869697212 */ /* 0x000fe200078e3cff */
[----:B0-----:R-:W-:-:S05]  /*23d0*/  IMAD.WIDE R118, R26, 0x2, R100 ;  /* 0x000000021a767825 */ /* 0x001fca00078e0264 */
[----:B------:R0:W5:Y:S01]  /*23e0*/  @!P2 LDG.E.U16 R120, [R118.64] ;  /* 0x000000067678a981 */ /* 0x000162000c1e1500 */
[----:B------:R-:W-:Y:S01]  /*23f0*/  PRMT R121, RZ, 0x7610, R121 ;  /* 0x00007610ff797816 */ /* 0x000fe20000000079 */
[----:B0-----:R-:W-:-:S05]  /*2400*/  IMAD.WIDE R118, R26, 0x2, R102 ;  /* 0x000000021a767825 */ /* 0x001fca00078e0266 */
[----:B------:R0:W5:Y:S02]  /*2410*/  @!P2 LDG.E.U16 R122, [R118.64] ;  /* 0x00000006767aa981 */ /* 0x000164000c1e1500 */
[----:B0-----:R-:W-:-:S05]  /*2420*/  IMAD.WIDE R118, R26, 0x2, R104 ;  /* 0x000000021a767825 */ /* 0x001fca00078e0268 */
[----:B------:R-:W5:Y:S04]  /*2430*/  @!P2 LDG.E.U16 R121, [R118.64] ;  /* 0x000000067679a981 */ /* 0x000f68000c1e1500 */
[----:B--2---:R-:W-:Y:S04]  /*2440*/  STS.U16 [R4], R114 ;  /* 0x0000007204007388 */ /* 0x004fe80000000400 */
[----:B---3--:R-:W-:Y:S04]  /*2450*/  STS.U16 [R4+0x200], R28 ;  /* 0x0002001c04007388 */ /* 0x008fe80000000400 */
[----:B----4-:R-:W-:Y:S04]  /*2460*/  STS.U16 [R4+0x400], R29 ;  /* 0x0004001d04007388 */ /* 0x010fe80000000400 */
[----:B-----5:R-:W-:Y:S04]  /*2470*/  STS.U16 [R4+0x600], R30 ;  /* 0x0006001e04007388 */ /* 0x020fe80000000400 */
[----:B------:R-:W-:Y:S04]  /*2480*/  STS.U16 [R4+0x800], R31 ;  /* 0x0008001f04007388 */ /* 0x000fe80000000400 */
        /* <DEDUP_REMOVED lines=27> */
[----:B------:R-:W-:Y:S06]  /*2640*/  BAR.SYNC.DEFER_BLOCKING 0x0 ;  /* 0x0000000000007b1d */ /* 0x000fec0000010000 */
[----:B------:R-:W-:Y:S04]  /*2650*/  LDSM.16.MT88.4 R28, [R0] ;  /* 0x00000000001c783b */ /* 0x000fe80000004200 */
[----:B------:R-:W0:Y:S04]  /*2660*/  LDSM.16.M88.4 R36, [R2+0x2000] ;  /* 0x002000000224783b */ /* 0x000e280000000200 */
[----:B------:R-:W1:Y:S04]  /*2670*/  LDSM.16.MT88.4 R40, [R0+0x400] ;  /* 0x000400000028783b */ /* 0x000e680000004200 */
[----:B------:R-:W-:Y:S01]  /*2680*/  LDSM.16.M88.4 R32, [R65+0x2000] ;  /* 0x002000004120783b */ /* 0x000fe20000000200 */
[----:B0-----:R-:W-:Y:S03]  /*2690*/  HMMA.16816.F32 R44, R28, R36, R44 ;  /* 0x000000241c2c723c */ /* 0x001fe6000000182c */
[----:B------:R-:W0:Y:S11]  /*26a0*/  LDSM.16.MT88.4 R28, [R0+0x800] ;  /* 0x00080000001c783b */ /* 0x000e360000004200 */
[----:B------:R-:W-:Y:S10]  /*26b0*/  @!UPT UIADD3 URZ, URZ, URZ, URZ ;  /* 0x0000003f3f3ff290 */ /* 0x000ff4000fffe03f */
[----:B-1----:R-:W-:Y:S01]  /*26c0*/  HMMA.16816.F32 R44, R40, R38, R44 ;  /* 0x00000026282c723c */ /* 0x002fe2000000182c */
[----:B------:R-:W1:Y:S04]  /*26d0*/  LDSM.16.MT88.4 R36, [R0+0xc00] ;  /* 0x000c00000024783b */ /* 0x000e680000004200 */
[----:B------:R-:W-:Y:S11]  /*26e0*/  LDSM.16.M88.4 R40, [R2+0x2080] ;  /* 0x002080000228783b */ /* 0x000ff60000000200 */
[----:B------:R-:W-:Y:S08]  /*26f0*/  @!UPT UIADD3 URZ, URZ, URZ, URZ ;  /* 0x0000003f3f3ff290 */ /* 0x000ff0000fffe03f */
[----:B0-----:R-:W-:Y:S01]  /*2700*/  HMMA.16816.F32 R44, R28, R32, R44 ;  /* 0x000000201c2c723c */ /* 0x001fe2000000182c */
[----:B------:R-:W0:Y:S11]  /*2710*/  LDSM.16.MT88.4 R28, [R0+0x1000] ;  /* 0x00100000001c783b */ /* 0x000e360000004200 */
[----:B------:R-:W-:Y:S11]  /*2720*/  @!UPT UIADD3 URZ, URZ, URZ, URZ ;  /* 0x0000003f3f3ff290 */ /* 0x000ff6000fffe03f */
[----:B------:R-:W-:Y:S01]  /*2730*/  @!UPT UIADD3 URZ, URZ, URZ, URZ ;  /* 0x0000003f3f3ff290 */ /* 0x000fe2000fffe03f */
        /* <DEDUP_REMOVED lines=9> */
[----:B------:R-:W1:Y:S01]  /*27d0*/  LDSM.16.MT88.4 R32, [R0+0x1c00] ;  /* 0x001c00000020783b */ /* 0x000e620000004200 */
[----:B------:R-:W-:-:S04]  /*27e0*/  IADD3 R61, R61, -0x1, RZ ;  /* 0xffffffff3d3d7810 */ /* 0x000fc80007ffe0ff */
[----:B------:R-:W-:Y:S11]  /*27f0*/  ISETP.NE.U32.AND P1, PT, R61, RZ, PT ;  /* 0x000000ff3d00720c */ /* 0x000ff60003f25070 */
[----:B------:R-:W-:Y:S07]  /*2800*/  @!UPT UIADD3 URZ, URZ, URZ, URZ ;  /* 0x0000003f3f3ff290 */ /* 0x000fee000fffe03f */
[----:B0-----:R-:W-:Y:S01]  /*2810*/  HMMA.16816.F32 R28, R36, R44, R28 ;  /* 0x0000002c241c723c */ /* 0x001fe2000000181c */
[----:B------:R-:W-:-:S04]  /*2820*/  IMAD.WIDE R90, R24, 0x2, R90 ;  /* 0x00000002185a7825 */ /* 0x000fc800078e025a */
[----:B------:R-:W-:Y:S01]  /*2830*/  IMAD.WIDE R88, R24, 0x2, R88 ;  /* 0x0000000218587825 */ /* 0x000fe200078e0258 */
[----:B------:R-:W-:-:S03]  /*2840*/  UIADD3 UR4, UR4, -0x80, URZ ;  /* 0xffffff8004047890 */ /* 0x000fc6000fffe03f */
[----:B------:R-:W-:-:S04]  /*2850*/  IMAD.WIDE R84, R24, 0x2, R84 ;  /* 0x0000000218547825 */ /* 0x000fc800078e0254 */
[----:B------:R-:W-:-:S04]  /*2860*/  IMAD.WIDE R82, R24, 0x2, R82 ;  /* 0x0000000218527825 */ /* 0x000fc800078e0252 */
[----:B------:R-:W-:-:S04]  /*2870*/  IMAD.WIDE R86, R24, 0x2, R86 ;  /* 0x0000000218567825 */ /* 0x000fc800078e0256 */
[----:B------:R-:W-:-:S04]  /*2880*/  IMAD.WIDE R78, R24, 0x2, R78 ;  /* 0x00000002184e7825 */ /* 0x000fc800078e024e */
[C---:B------:R-:W-:Y:S01]  /*2890*/  IMAD.WIDE R76, R24.reuse, 0x2, R76 ;  /* 0x00000002184c7825 */ /* 0x040fe200078e024c */
[----:B-1----:R-:W-:Y:S03]  /*28a0*/  HMMA.16816.F32 R44, R32, R46, R28 ;  /* 0x0000002e202c723c */ /* 0x002fe6000000181c */
[----:B------:R-:W-:-:S04]  /*28b0*/  IMAD.WIDE R40, R24, 0x2, R104 ;  /* 0x0000000218287825 */ /* 0x000fc800078e0268 */
[----:B------:R-:W-:-:S04]  /*28c0*/  IMAD.WIDE R36, R24, 0x2, R94 ;  /* 0x0000000218247825 */ /* 0x000fc800078e025e */
[----:B------:R-:W-:Y:S02]  /*28d0*/  IMAD.MOV.U32 R113, RZ, RZ, R90 ;  /* 0x000000ffff717224 */ /* 0x000fe400078e005a */
[----:B------:R-:W-:Y:S02]  /*28e0*/  IMAD.MOV.U32 R115, RZ, RZ, R91 ;  /* 0x000000ffff737224 */ /* 0x000fe400078e005b */
[----:B------:R-:W-:-:S04]  /*28f0*/  IMAD.WIDE R80, R24, 0x2, R80 ;  /* 0x0000000218507825 */ /* 0x000fc800078e0250 */
[----:B------:R-:W-:-:S04]  /*2900*/  IMAD.WIDE R74, R24, 0x2, R74 ;  /* 0x00000002184a7825 */ /* 0x000fc800078e024a */
[----:B------:R-:W-:-:S04]  /*2910*/  IMAD.WIDE R72, R24, 0x2, R72 ;  /* 0x0000000218487825 */ /* 0x000fc800078e0248 */
[----:B------:R-:W-:Y:S02]  /*2920*/  IMAD.MOV.U32 R90, RZ, RZ, R88 ;  /* 0x000000ffff5a7224 */ /* 0x000fe400078e0058 */
[----:B------:R-:W-:Y:S02]  /*2930*/  IMAD.MOV.U32 R91, RZ, RZ, R89 ;  /* 0x000000ffff5b7224 */ /* 0x000fe400078e0059 */
[----:B------:R-:W-:Y:S02]  /*2940*/  IMAD.MOV.U32 R109, RZ, RZ, R84 ;  /* 0x000000ffff6d7224 */ /* 0x000fe400078e0054 */
[----:B------:R-:W-:Y:S02]  /*2950*/  IMAD.MOV.U32 R88, RZ, RZ, R82 ;  /* 0x000000ffff587224 */ /* 0x000fe400078e0052 */
[----:B------:R-:W-:Y:S02]  /*2960*/  IMAD.MOV.U32 R89, RZ, RZ, R83 ;  /* 0x000000ffff597224 */ /* 0x000fe400078e0053 */
[----:B------:R-:W-:-:S02]  /*2970*/  IMAD.MOV.U32 R112, RZ, RZ, R86 ;  /* 0x000000ffff707224 */ /* 0x000fc400078e0056 */
[----:B------:R-:W-:Y:S02]  /*2980*/  IMAD.MOV.U32 R111, RZ, RZ, R87 ;  /* 0x000000ffff6f7224 */ /* 0x000fe400078e0057 */
[----:B------:R-:W-:Y:S02]  /*2990*/  IMAD.MOV.U32 R110, RZ, RZ, R85 ;  /* 0x000000ffff6e7224 */ /* 0x000fe400078e0055 */
[----:B------:R-:W-:Y:S02]  /*29a0*/  IMAD.MOV.U32 R84, RZ, RZ, R78 ;  /* 0x000000ffff547224 */ /* 0x000fe400078e004e */
[----:B------:R-:W-:Y:S02]  /*29b0*/  IMAD.MOV.U32 R82, RZ, RZ, R76 ;  /* 0x000000ffff527224 */ /* 0x000fe400078e004c */
[----:B------:R-:W-:Y:S02]  /*29c0*/  IMAD.MOV.U32 R83, RZ, RZ, R77 ;  /* 0x000000ffff537224 */ /* 0x000fe400078e004d */
[----:B------:R-:W-:-:S04]  /*29d0*/  IMAD.WIDE R102, R24, 0x2, R102 ;  /* 0x0000000218667825 */ /* 0x000fc800078e0266 */
[----:B------:R-:W-:-:S04]  /*29e0*/  IMAD.WIDE R100, R24, 0x2, R100 ;  /* 0x0000000218647825 */ /* 0x000fc800078e0264 */
[----:B------:R-:W-:Y:S02]  /*29f0*/  IMAD.MOV.U32 R105, RZ, RZ, R40 ;  /* 0x000000ffff697224 */ /* 0x000fe400078e0028 */
[----:B------:R-:W-:Y:S02]  /*2a00*/  IMAD.MOV.U32 R104, RZ, RZ, R41 ;  /* 0x000000ffff687224 */ /* 0x000fe400078e0029 */
[----:B------:R-:W-:-:S04]  /*2a10*/  IMAD.WIDE R98, R24, 0x2, R98 ;  /* 0x0000000218627825 */ /* 0x000fc800078e0262 */
[----:B------:R-:W-:-:S04]  /*2a20*/  IMAD.WIDE R92, R24, 0x2, R92 ;  /* 0x00000002185c7825 */ /* 0x000fc800078e025c */
[----:B------:R-:W-:Y:S02]  /*2a30*/  IMAD.MOV.U32 R95, RZ, RZ, R36 ;  /* 0x000000ffff5f7224 */ /* 0x000fe400078e0024 */
[----:B------:R-:W-:Y:S02]  /*2a40*/  IMAD.MOV.U32 R94, RZ, RZ, R37 ;  /* 0x000000ffff5e7224 */ /* 0x000fe400078e0025 */
[----:B------:R-:W-:Y:S02]  /*2a50*/  IMAD.MOV.U32 R87, RZ, RZ, R80 ;  /* 0x000000ffff577224 */ /* 0x000fe400078e0050 */
[----:B------:R-:W-:Y:S02]  /*2a60*/  IMAD.MOV.U32 R86, RZ, RZ, R81 ;  /* 0x000000ffff567224 */ /* 0x000fe400078e0051 */
[----:B------:R-:W-:Y:S02]  /*2a70*/  IMAD.MOV.U32 R85, RZ, RZ, R79 ;  /* 0x000000ffff557224 */ /* 0x000fe400078e004f */
[----:B------:R-:W-:-:S04]  /*2a80*/  IMAD.WIDE R96, R25, 0x2, R96 ;  /* 0x0000000219607825 */ /* 0x000fc800078e0260 */
[----:B------:R-:W-:Y:S02]  /*2a90*/  IMAD.MOV.U32 R78, RZ, RZ, R74 ;  /* 0x000000ffff4e7224 */ /* 0x000fe400078e004a */
[----:B------:R-:W-:Y:S02]  /*2aa0*/  IMAD.MOV.U32 R77, RZ, RZ, R75 ;  /* 0x000000ffff4d7224 */ /* 0x000fe400078e004b */
[----:B------:R-:W-:Y:S02]  /*2ab0*/  IMAD.MOV.U32 R71, RZ, RZ, R72 ;  /* 0x000000ffff477224 */ /* 0x000fe400078e0048 */
[----:B------:R-:W-:Y:S01]  /*2ac0*/  IMAD.MOV.U32 R76, RZ, RZ, R73 ;  /* 0x000000ffff4c7224 */ /* 0x000fe200078e0049 */
[----:B------:R-:W-:Y:S05]  /*2ad0*/  @P1 BRA `(.L_x_1) ;  /* 0xfffff0a000001947 */ /* 0x000fea000383ffff */
[----:B------:R-:W-:Y:S02]  /*2ae0*/  F2FP.PACK_AB R46, R47, R46 ;  /* 0x0000002e2f2e723e */ /* 0x000fe400000000ff */
[----:B------:R-:W-:Y:S02]  /*2af0*/  F2FP.PACK_AB R44, R45, R44 ;  /* 0x0000002c2d2c723e */ /* 0x000fe400000000ff */
.L_x_0:
[----:B------:R-:W-:Y:S01]  /*2b00*/  BAR.SYNC.DEFER_BLOCKING 0x0 ;  /* 0x0000000000007b1d */ /* 0x000fe20000010000 */
[----:B------:R-:W-:Y:S01]  /*2b10*/  LOP3.LUT R3, R8, 0x60, RZ, 0xc0, !PT ;  /* 0x0000006008037812 */ /* 0x000fe200078ec0ff */
[----:B------:R-:W-:Y:S01]  /*2b20*/  IMAD.SHL.U32 R5, R10, 0x4, RZ ;  /* 0x000000040a057824 */ /* 0x000fe200078e00ff */
[----:B------:R-:W-:Y:S01]  /*2b30*/  SHF.R.U32.HI R0, RZ, 0x4, R10 ;  /* 0x00000004ff007819 */ /* 0x000fe2000001160a */
[----:B------:R-:W-:Y:S01]  /*2b40*/  IMAD.IADD R67, R67, 0x1, R6 ;  /* 0x0000000143437824 */ /* 0x000fe200078e0206 */
[----:B------:R-:W-:-:S02]  /*2b50*/  LOP3.LUT R8, R7, 0x600, RZ, 0xc0, !PT ;  /* 0x0000060007087812 */ /* 0x000fc400078ec0ff */
[--C-:B------:R-:W-:Y:S02]  /*2b60*/  LOP3.LUT R4, R3, 0x1c, R10.reuse, 0xf8, !PT ;  /* 0x0000001c03047812 */ /* 0x100fe400078ef80a */
[----:B------:R-:W-:Y:S02]  /*2b70*/  SEL R2, RZ, 0x440, !P0 ;  /* 0x00000440ff027807 */ /* 0x000fe40004000000 */
[--C-:B------:R-:W-:Y:S02]  /*2b80*/  LOP3.LUT R3, R0, 0x102, R5.reuse, 0xc8, !PT ;  /* 0x0000010200037812 */ /* 0x100fe400078ec805 */
[----:B------:R-:W-:Y:S02]  /*2b90*/  LOP3.LUT R5, R8, 0xfc, R5, 0xf8, !PT ;  /* 0x000000fc08057812 */ /* 0x000fe400078ef805 */
[----:B------:R-:W-:Y:S02]  /*2ba0*/  SHF.R.U32.HI R10, RZ, 0x1, R10 ;  /* 0x00000001ff0a7819 */ /* 0x000fe4000001160a */
[----:B------:R-:W-:-:S02]  /*2bb0*/  LOP3.LUT R3, R3, R4, R2, 0xf6, !PT ;  /* 0x0000000403037212 */ /* 0x000fc400078ef602 */
[----:B------:R-:W-:Y:S02]  /*2bc0*/  LOP3.LUT R10, R5, 0x60, R10, 0x78, !PT ;  /* 0x00000060050a7812 */ /* 0x000fe400078e780a */
[----:B------:R-:W-:Y:S02]  /*2bd0*/  PRMT R5, R44, 0x7632, R5 ;  /* 0x000076322c057816 */ /* 0x000fe40000000005 */
[----:B------:R-:W-:Y:S01]  /*2be0*/  LOP3.LUT R4, R3, 0x20, RZ, 0x3c, !PT ;  /* 0x0000002003047812 */ /* 0x000fe200078e3cff */
[----:B------:R-:W-:Y:S01]  /*2bf0*/  STS.U16 [R3], R44 ;  /* 0x0000002c03007388 */ /* 0x000fe20000000400 */
[----:B------:R-:W-:Y:S02]  /*2c00*/  PRMT R7, R46, 0x7632, R7 ;  /* 0x000076322e077816 */ /* 0x000fe40000000007 */
[C---:B------:R-:W-:Y:S01]  /*2c10*/  ISETP.GE.AND P0, PT, R9.reuse, c[0x0][0x178], PT ;  /* 0x00005e0009007a0c */ /* 0x040fe20003f06270 */
[----:B------:R0:W-:Y:S01]  /*2c20*/  STS.U16 [R3+0x80], R5 ;  /* 0x0000800503007388 */ /* 0x0001e20000000400 */
[C---:B------:R-:W-:Y:S01]  /*2c30*/  LOP3.LUT R2, R6.reuse, R70, RZ, 0xfc, !PT ;  /* 0x0000004606027212 */ /* 0x040fe200078efcff */
[----:B------:R-:W-:Y:S01]  /*2c40*/  IMAD R9, R9, c[0x0][0x194], RZ ;  /* 0x0000650009097a24 */ /* 0x000fe200078e02ff */
[C-C-:B------:R-:W-:Y:S01]  /*2c50*/  LOP3.LUT R0, R6.reuse, 0x10, R70.reuse, 0xfe, !PT ;  /* 0x0000001006007812 */ /* 0x140fe200078efe46 */
[----:B------:R-:W-:Y:S01]  /*2c60*/  STS.U16 [R4+0x200], R46 ;  /* 0x0002002e04007388 */ /* 0x000fe20000000400 */
[----:B------:R-:W-:-:S02]  /*2c70*/  LOP3.LUT R6, R6, 0x8, R70, 0xfe, !PT ;  /* 0x0000000806067812 */ /* 0x000fc400078efe46 */
[----:B------:R-:W-:Y:S01]  /*2c80*/  ISETP.LT.AND P1, PT, R0, c[0x0][0x17c], !P0 ;  /* 0x00005f0000007a0c */ /* 0x000fe20004721270 */
[----:B------:R1:W-:Y:S04]  /*2c90*/  STS.U16 [R4+0x280], R7 ;  /* 0x0002800704007388 */ /* 0x0003e80000000400 */
[----:B------:R-:W-:Y:S01]  /*2ca0*/  BAR.SYNC.DEFER_BLOCKING 0x0 ;  /* 0x0000000000007b1d */ /* 0x000fe20000010000 */
[----:B0-----:R-:W-:Y:S01]  /*2cb0*/  IMAD R3, R2, c[0x0][0x198], RZ ;  /* 0x0000660002037a24 */ /* 0x001fe200078e02ff */
[----:B------:R-:W-:Y:S01]  /*2cc0*/  LEA R8, P4, R9, c[0x0][0x170], 0x1 ;  /* 0x00005c0009087a11 */ /* 0x000fe200078808ff */
[----:B------:R-:W-:Y:S01]  /*2cd0*/  IMAD R0, R0, c[0x0][0x198], RZ ;  /* 0x0000660000007a24 */ /* 0x000fe200078e02ff */
[----:B------:R-:W-:Y:S01]  /*2ce0*/  ISETP.LT.AND P3, PT, R2, c[0x0][0x17c], !P0 ;  /* 0x00005f0002007a0c */ /* 0x000fe20004761270 */
[C---:B------:R-:W-:Y:S01]  /*2cf0*/  IMAD R5, R6.reuse, c[0x0][0x198], RZ ;  /* 0x0000660006057a24 */ /* 0x040fe200078e02ff */
[----:B------:R-:W-:-:S02]  /*2d00*/  ISETP.LT.AND P2, PT, R6, c[0x0][0x17c], !P0 ;  /* 0x00005f0006007a0c */ /* 0x000fc40004741270 */
[----:B------:R-:W-:Y:S02]  /*2d10*/  LEA.HI.X.SX32 R9, R9, c[0x0][0x174], 0x1, P4 ;  /* 0x00005d0009097a11 */ /* 0x000fe400020f0eff */
[----:B------:R-:W-:Y:S02]  /*2d20*/  ISETP.LT.AND P0, PT, R67, c[0x0][0x17c], !P0 ;  /* 0x00005f0043007a0c */ /* 0x000fe40004701270 */
[-C--:B------:R-:W-:Y:S02]  /*2d30*/  LEA R2, P4, R3, R8.reuse, 0x1 ;  /* 0x0000000803027211 */ /* 0x080fe400078808ff */
[-C--:B------:R-:W-:Y:S02]  /*2d40*/  LEA R6, P5, R0, R8.reuse, 0x1 ;  /* 0x0000000800067211 */ /* 0x080fe400078a08ff */
[----:B-1----:R-:W-:Y:S02]  /*2d50*/  LEA R4, P6, R5, R8, 0x1 ;  /* 0x0000000805047211 */ /* 0x002fe400078c08ff */
[----:B------:R-:W-:-:S02]  /*2d60*/  LEA.HI.X.SX32 R3, R3, R9, 0x1, P4 ;  /* 0x0000000903037211 */ /* 0x000fc400020f0eff */
[-C--:B------:R-:W-:Y:S02]  /*2d70*/  LEA.HI.X.SX32 R7, R0, R9.reuse, 0x1, P5 ;  /* 0x0000000900077211 */ /* 0x080fe400028f0eff */
[----:B------:R-:W-:Y:S01]  /*2d80*/  LEA.HI.X.SX32 R5, R5, R9, 0x1, P6 ;  /* 0x0000000905057211 */ /* 0x000fe200030f0eff */
[----:B------:R-:W0:Y:S04]  /*2d90*/  LDS R11, [R10] ;  /* 0x000000000a0b7984 */ /* 0x000e280000000800 */
[----:B------:R1:W2:Y:S02]  /*2da0*/  LDS R13, [R10+0x100] ;  /* 0x000100000a0d7984 */ /* 0x0002a40000000800 */
[----:B-1----:R-:W-:-:S05]  /*2db0*/  IMAD R10, R67, c[0x0][0x198], RZ ;  /* 0x00006600430a7a24 */ /* 0x002fca00078e02ff */
[----:B------:R-:W-:-:S04]  /*2dc0*/  LEA R8, P4, R10, R8, 0x1 ;  /* 0x000000080a087211 */ /* 0x000fc800078808ff */
[----:B------:R-:W-:Y:S02]  /*2dd0*/  LEA.HI.X.SX32 R9, R10, R9, 0x1, P4 ;  /* 0x000000090a097211 */ /* 0x000fe400020f0eff */
[----:B0-----:R-:W-:Y:S01]  /*2de0*/  PRMT R0, R11, 0x7632, R0 ;  /* 0x000076320b007816 */ /* 0x001fe20000000000 */
[----:B------:R0:W-:Y:S04]  /*2df0*/  @P3 STG.E.U16 [R2.64], R11 ;  /* 0x0000000b02003986 */ /* 0x0001e8000c101506 */
[----:B------:R0:W-:Y:S04]  /*2e00*/  @P2 STG.E.U16 [R4.64], R0 ;  /* 0x0000000004002986 */ /* 0x0001e8000c101506 */
[----:B--2---:R0:W-:Y:S01]  /*2e10*/  @P1 STG.E.U16 [R6.64], R13 ;  /* 0x0000000d06001986 */ /* 0x0041e2000c101506 */
[----:B------:R-:W-:Y:S05]  /*2e20*/  @!P0 EXIT ;  /* 0x000000000000894d */ /* 0x000fea0003800000 */
[----:B0-----:R-:W-:-:S05]  /*2e30*/  PRMT R4, R13, 0x7632, R4 ;  /* 0x000076320d047816 */ /* 0x001fca0000000004 */
[----:B------:R-:W-:Y:S01]  /*2e40*/  STG.E.U16 [R8.64], R4 ;  /* 0x0000000408007986 */ /* 0x000fe2000c101506 */
[----:B------:R-:W-:Y:S05]  /*2e50*/  EXIT ;  /* 0x000000000000794d */ /* 0x000fea0003800000 */
.L_x_2:
[----:B------:R-:W-:-:S00]  /*2e60*/  BRA `(.L_x_2) ;  /* 0xfffffff000007947 */ /* 0x000fc0000383ffff */
[----:B------:R-:W-:-:S00]  /*2e70*/  NOP ;  /* 0x0000000000007918 */ /* 0x000fc00000000000 */
        /* <DEDUP_REMOVED lines=8> */
.L_x_3:


//--------------------- .nv.shared.matmul_kernel  --------------------------
	.section	.nv.shared.matmul_kernel,"aw",@nobits
	.sectionflags	@""
	.align	16
